def attn_fwd(
    Q,
    K,
    V,
    Out,
    Lse,
    sm_scale,
    stride_qz,
    stride_qh,
    stride_qm,
    stride_qk,
    stride_kz,
    stride_kh,
    stride_kn,
    stride_kk,
    stride_vz,
    stride_vh,
    stride_vn,
    stride_vk,
    stride_oz,
    stride_oh,
    stride_om,
    stride_ok,
    seqlen_q,
    seqlen_k,
    BLOCK_M: tl.constexpr,
    BLOCK_N: tl.constexpr,
    HEAD_DIM: tl.constexpr,
    CAUSAL: tl.constexpr,
):
    start_m = tl.program_id(0)
    off_hz = tl.program_id(1)
    q_off = off_hz * stride_qh
    k_off = off_hz * stride_kh
    v_off = off_hz * stride_vh
    offs_m = start_m * BLOCK_M + tl.arange(0, BLOCK_M)
    offs_d = tl.arange(0, HEAD_DIM)
    offs_n = tl.arange(0, BLOCK_N)
    q_ptrs = Q + q_off + offs_m[:, None] * stride_qm + offs_d[None, :] * stride_qk
    k_ptrs = K + k_off + offs_d[:, None] * stride_kk + offs_n[None, :] * stride_kn
    v_ptrs = V + v_off + offs_n[:, None] * stride_vn + offs_d[None, :] * stride_vk
    m_i = tl.full([BLOCK_M], float("-inf"), dtype=tl.float32)
    l_i = tl.zeros([BLOCK_M], dtype=tl.float32) + 1.0
    acc = tl.zeros([BLOCK_M, HEAD_DIM], dtype=tl.float32)
    q = tl.load(q_ptrs)
    acc, l_i, m_i = _attn_fwd_inner(
        acc,
        l_i,
        m_i,
        q,
        k_ptrs,
        v_ptrs,
        sm_scale,
        stride_kn,
        stride_vn,
        start_m,
        seqlen_k,
        BLOCK_M,
        BLOCK_N,
        HEAD_DIM,
        CAUSAL,
    )
    acc = acc / l_i[:, None]
    lse = m_i + tl.math.log2(l_i) / 1.4426950408889634
    o_ptrs = (
        Out
        + off_hz * stride_oh
        + offs_m[:, None] * stride_om
        + offs_d[None, :] * stride_ok
    )
    tl.store(o_ptrs, acc.to(Out.dtype.element_ty))
    tl.store(Lse + off_hz * seqlen_q + offs_m, lse)

# config = {"BLOCK_M": 64, "BLOCK_N": 32, "HEAD_DIM": 64, "arch": "sm_90", "causal": true, "dtype": "bf16", "num_stages": 2, "num_warps": 4}
# arch = sm_90


// ===== COMPILED SASS (sm_90a) =====

	.target	sm_90a

	.elftype	@"ET_EXEC"


//--------------------- .note.nv.tkinfo           --------------------------
	.section	.note.nv.tkinfo,"",@"SHT_NOTE"
	.sectionflags	@"SHF_NOTE_NV_TKINFO"
	.tkinfo
        /*0018*/ 	.word	0x00000002
        /*0030*/ 	.string	""
        /*0030*/ 	.string	"ptxas"
        /*0030*/ 	.string	"Cuda compilation tools, release 13.0, V13.0.88"
        /*0030*/ 	.string	"Build cuda_13.0.r13.0/compiler.36424714_0"
        /*0030*/ 	.string	"-v  -suppress-debug-info  -lineinfo  -arch sm_90a "



//--------------------- .note.nv.cuinfo           --------------------------
	.section	.note.nv.cuinfo,"",@"SHT_NOTE"
	.sectionflags	@"SHF_NOTE_NV_CUINFO"
        /*0018*/ 	.short	0x0002
        /*001a*/ 	.short	0x005a
        /*001c*/ 	.short	0x0082
	.zero		2


//--------------------- .nv.info                  --------------------------
	.section	.nv.info,"",@"SHT_CUDA_INFO"
	.align	4


	//----- nvinfo : EIATTR_REGCOUNT
	.align		4
        /*0000*/ 	.byte	0x04, 0x2f
        /*0002*/ 	.short	(.L_2 - .L_1)
	.align		4
.L_1:
        /*0004*/ 	.word	index@(attn_fwd)
        /*0008*/ 	.word	0x000000a2


	//----- nvinfo : EIATTR_FRAME_SIZE
	.align		4
.L_2:
        /*000c*/ 	.byte	0x04, 0x11
        /*000e*/ 	.short	(.L_4 - .L_3)
	.align		4
.L_3:
        /*0010*/ 	.word	index@(attn_fwd)
        /*0014*/ 	.word	0x00000000


	//----- nvinfo : EIATTR_MIN_STACK_SIZE
	.align		4
.L_4:
        /*0018*/ 	.byte	0x04, 0x12
        /*001a*/ 	.short	(.L_6 - .L_5)
	.align		4
.L_5:
        /*001c*/ 	.word	index@(attn_fwd)
        /*0020*/ 	.word	0x00000000
.L_6:


//--------------------- .nv.compat                --------------------------
	.section	.nv.compat,"",@"SHT_CUDA_COMPAT_INFO"
	.align	4
        /*0000*/ 	.byte	0x02, 0x09, 0x01, 0x00, 0x02, 0x02, 0x04, 0x00, 0x02, 0x05, 0x05, 0x00, 0x03, 0x07, 0x01, 0x01
        /*0010*/ 	.byte	0x02, 0x03, 0x00, 0x00, 0x02, 0x06, 0x01, 0x00, 0x04, 0x0b, 0x08, 0x00, 0x00, 0x00, 0x00, 0x00
        /*0020*/ 	.byte	0x00, 0x00, 0x00, 0x00


//--------------------- .nv.info.attn_fwd         --------------------------
	.section	.nv.info.attn_fwd,"",@"SHT_CUDA_INFO"
	.sectionflags	@""
	.align	4


	//----- nvinfo : EIATTR_CUDA_API_VERSION
	.align		4
        /*0000*/ 	.byte	0x04, 0x37
        /*0002*/ 	.short	(.L_8 - .L_7)
.L_7:
        /*0004*/ 	.word	0x00000082


	//----- nvinfo : EIATTR_KPARAM_INFO
	.align		4
.L_8:
        /*0008*/ 	.byte	0x04, 0x17
        /*000a*/ 	.short	(.L_10 - .L_9)
.L_9:
        /*000c*/ 	.word	0x00000000
        /*0010*/ 	.short	0x0019
        /*0012*/ 	.short	0x0080
        /*0014*/ 	.byte	0x00, 0xf4, 0x21, 0x00


	//----- nvinfo : EIATTR_KPARAM_INFO
	.align		4
.L_10:
        /*0018*/ 	.byte	0x04, 0x17
        /*001a*/ 	.short	(.L_12 - .L_11)
.L_11:
        /*001c*/ 	.word	0x00000000
        /*0020*/ 	.short	0x0018
        /*0022*/ 	.short	0x0078
        /*0024*/ 	.byte	0x00, 0xf4, 0x21, 0x00


	//----- nvinfo : EIATTR_KPARAM_INFO
	.align		4
.L_12:
        /*0028*/ 	.byte	0x04, 0x17
        /*002a*/ 	.short	(.L_14 - .L_13)
.L_13:
        /*002c*/ 	.word	0x00000000
        /*0030*/ 	.short	0x0017
        /*0032*/ 	.short	0x0070
        /*0034*/ 	.byte	0x00, 0xf0, 0x11, 0x00


	//----- nvinfo : EIATTR_KPARAM_INFO
	.align		4
.L_14:
        /*0038*/ 	.byte	0x04, 0x17
        /*003a*/ 	.short	(.L_16 - .L_15)
.L_15:
        /*003c*/ 	.word	0x00000000
        /*0040*/ 	.short	0x0016
        /*0042*/ 	.short	0x006c
        /*0044*/ 	.byte	0x00, 0xf0, 0x11, 0x00


	//----- nvinfo : EIATTR_KPARAM_INFO
	.align		4
.L_16:
        /*0048*/ 	.byte	0x04, 0x17
        /*004a*/ 	.short	(.L_18 - .L_17)
.L_17:
        /*004c*/ 	.word	0x00000000
        /*0050*/ 	.short	0x0015
        /*0052*/ 	.short	0x0068
        /*0054*/ 	.byte	0x00, 0xf0, 0x11, 0x00


	//----- nvinfo : EIATTR_KPARAM_INFO
	.align		4
.L_18:
        /*0058*/ 	.byte	0x04, 0x17
        /*005a*/ 	.short	(.L_20 - .L_19)
.L_19:
        /*005c*/ 	.word	0x00000000
        /*0060*/ 	.short	0x0014
        /*0062*/ 	.short	0x0064
        /*0064*/ 	.byte	0x00, 0xf0, 0x11, 0x00


	//----- nvinfo : EIATTR_KPARAM_INFO
	.align		4
.L_20:
        /*0068*/ 	.byte	0x04, 0x17
        /*006a*/ 	.short	(.L_22 - .L_21)
.L_21:
        /*006c*/ 	.word	0x00000000
        /*0070*/ 	.short	0x0013
        /*0072*/ 	.short	0x0060
        /*0074*/ 	.byte	0x00, 0xf0, 0x11, 0x00


	//----- nvinfo : EIATTR_KPARAM_INFO
	.align		4
.L_22:
        /*0078*/ 	.byte	0x04, 0x17
        /*007a*/ 	.short	(.L_24 - .L_23)
.L_23:
        /*007c*/ 	.word	0x00000000
        /*0080*/ 	.short	0x0012
        /*0082*/ 	.short	0x005c
        /*0084*/ 	.byte	0x00, 0xf0, 0x11, 0x00


	//----- nvinfo : EIATTR_KPARAM_INFO
	.align		4
.L_24:
        /*0088*/ 	.byte	0x04, 0x17
        /*008a*/ 	.short	(.L_26 - .L_25)
.L_25:
        /*008c*/ 	.word	0x00000000
        /*0090*/ 	.short	0x0011
        /*0092*/ 	.short	0x0058
        /*0094*/ 	.byte	0x00, 0xf0, 0x11, 0x00


	//----- nvinfo : EIATTR_KPARAM_INFO
	.align		4
.L_26:
        /*0098*/ 	.byte	0x04, 0x17
        /*009a*/ 	.short	(.L_28 - .L_27)
.L_27:
        /*009c*/ 	.word	0x00000000
        /*00a0*/ 	.short	0x0010
        /*00a2*/ 	.short	0x0054
        /*00a4*/ 	.byte	0x00, 0xf0, 0x11, 0x00


	//----- nvinfo : EIATTR_KPARAM_INFO
	.align		4
.L_28:
        /*00a8*/ 	.byte	0x04, 0x17
        /*00aa*/ 	.short	(.L_30 - .L_29)
.L_29:
        /*00ac*/ 	.word	0x00000000
        /*00b0*/ 	.short	0x000f
        /*00b2*/ 	.short	0x0050
        /*00b4*/ 	.byte	0x00, 0xf0, 0x11, 0x00


	//----- nvinfo : EIATTR_KPARAM_INFO
	.align		4
.L_30:
        /*00b8*/ 	.byte	0x04, 0x17
        /*00ba*/ 	.short	(.L_32 - .L_31)
.L_31:
        /*00bc*/ 	.word	0x00000000
        /*00c0*/ 	.short	0x000e
        /*00c2*/ 	.short	0x004c
        /*00c4*/ 	.byte	0x00, 0xf0, 0x11, 0x00


	//----- nvinfo : EIATTR_KPARAM_INFO
	.align		4
.L_32:
        /*00c8*/ 	.byte	0x04, 0x17
        /*00ca*/ 	.short	(.L_34 - .L_33)
.L_33:
        /*00cc*/ 	.word	0x00000000
        /*00d0*/ 	.short	0x000d
        /*00d2*/ 	.short	0x0048
        /*00d4*/ 	.byte	0x00, 0xf0, 0x11, 0x00


	//----- nvinfo : EIATTR_KPARAM_INFO
	.align		4
.L_34:
        /*00d8*/ 	.byte	0x04, 0x17
        /*00da*/ 	.short	(.L_36 - .L_35)
.L_35:
        /*00dc*/ 	.word	0x00000000
        /*00e0*/ 	.short	0x000c
        /*00e2*/ 	.short	0x0044
        /*00e4*/ 	.byte	0x00, 0xf0, 0x11, 0x00


	//----- nvinfo : EIATTR_KPARAM_INFO
	.align		4
.L_36:
        /*00e8*/ 	.byte	0x04, 0x17
        /*00ea*/ 	.short	(.L_38 - .L_37)
.L_37:
        /*00ec*/ 	.word	0x00000000
        /*00f0*/ 	.short	0x000b
        /*00f2*/ 	.short	0x0040
        /*00f4*/ 	.byte	0x00, 0xf0, 0x11, 0x00


	//----- nvinfo : EIATTR_KPARAM_INFO
	.align		4
.L_38:
        /*00f8*/ 	.byte	0x04, 0x17
        /*00fa*/ 	.short	(.L_40 - .L_39)
.L_39:
        /*00fc*/ 	.word	0x00000000
        /*0100*/ 	.short	0x000a
        /*0102*/ 	.short	0x003c
        /*0104*/ 	.byte	0x00, 0xf0, 0x11, 0x00


	//----- nvinfo : EIATTR_KPARAM_INFO
	.align		4
.L_40:
        /*0108*/ 	.byte	0x04, 0x17
        /*010a*/ 	.short	(.L_42 - .L_41)
.L_41:
        /*010c*/ 	.word	0x00000000
        /*0110*/ 	.short	0x0009
        /*0112*/ 	.short	0x0038
        /*0114*/ 	.byte	0x00, 0xf0, 0x11, 0x00


	//----- nvinfo : EIATTR_KPARAM_INFO
	.align		4
.L_42:
        /*0118*/ 	.byte	0x04, 0x17
        /*011a*/ 	.short	(.L_44 - .L_43)
.L_43:
        /*011c*/ 	.word	0x00000000
        /*0120*/ 	.short	0x0008
        /*0122*/ 	.short	0x0034
        /*0124*/ 	.byte	0x00, 0xf0, 0x11, 0x00


	//----- nvinfo : EIATTR_KPARAM_INFO
	.align		4
.L_44:
        /*0128*/ 	.byte	0x04, 0x17
        /*012a*/ 	.short	(.L_46 - .L_45)
.L_45:
        /*012c*/ 	.word	0x00000000
        /*0130*/ 	.short	0x0007
        /*0132*/ 	.short	0x0030
        /*0134*/ 	.byte	0x00, 0xf0, 0x11, 0x00


	//----- nvinfo : EIATTR_KPARAM_INFO
	.align		4
.L_46:
        /*0138*/ 	.byte	0x04, 0x17
        /*013a*/ 	.short	(.L_48 - .L_47)
.L_47:
        /*013c*/ 	.word	0x00000000
        /*0140*/ 	.short	0x0006
        /*0142*/ 	.short	0x002c
        /*0144*/ 	.byte	0x00, 0xf0, 0x11, 0x00


	//----- nvinfo : EIATTR_KPARAM_INFO
	.align		4
.L_48:
        /*0148*/ 	.byte	0x04, 0x17
        /*014a*/ 	.short	(.L_50 - .L_49)
.L_49:
        /*014c*/ 	.word	0x00000000
        /*0150*/ 	.short	0x0005
        /*0152*/ 	.short	0x0028
        /*0154*/ 	.byte	0x00, 0xf0, 0x11, 0x00


	//----- nvinfo : EIATTR_KPARAM_INFO
	.align		4
.L_50:
        /*0158*/ 	.byte	0x04, 0x17
        /*015a*/ 	.short	(.L_52 - .L_51)
.L_51:
        /*015c*/ 	.word	0x00000000
        /*0160*/ 	.short	0x0004
        /*0162*/ 	.short	0x0020
        /*0164*/ 	.byte	0x00, 0xf4, 0x21, 0x00


	//----- nvinfo : EIATTR_KPARAM_INFO
	.align		4
.L_52:
        /*0168*/ 	.byte	0x04, 0x17
        /*016a*/ 	.short	(.L_54 - .L_53)
.L_53:
        /*016c*/ 	.word	0x00000000
        /*0170*/ 	.short	0x0003
        /*0172*/ 	.short	0x0018
        /*0174*/ 	.byte	0x00, 0xf4, 0x21, 0x00


	//----- nvinfo : EIATTR_KPARAM_INFO
	.align		4
.L_54:
        /*0178*/ 	.byte	0x04, 0x17
        /*017a*/ 	.short	(.L_56 - .L_55)
.L_55:
        /*017c*/ 	.word	0x00000000
        /*0180*/ 	.short	0x0002
        /*0182*/ 	.short	0x0010
        /*0184*/ 	.byte	0x00, 0xf4, 0x21, 0x00


	//----- nvinfo : EIATTR_KPARAM_INFO
	.align		4
.L_56:
        /*0188*/ 	.byte	0x04, 0x17
        /*018a*/ 	.short	(.L_58 - .L_57)
.L_57:
        /*018c*/ 	.word	0x00000000
        /*0190*/ 	.short	0x0001
        /*0192*/ 	.short	0x0008
        /*0194*/ 	.byte	0x00, 0xf4, 0x21, 0x00


	//----- nvinfo : EIATTR_KPARAM_INFO
	.align		4
.L_58:
        /*0198*/ 	.byte	0x04, 0x17
        /*019a*/ 	.short	(.L_60 - .L_59)
.L_59:
        /*019c*/ 	.word	0x00000000
        /*01a0*/ 	.short	0x0000
        /*01a2*/ 	.short	0x0000
        /*01a4*/ 	.byte	0x00, 0xf4, 0x21, 0x00


	//----- nvinfo : EIATTR_SPARSE_MMA_MASK
	.align		4
.L_60:
        /*01a8*/ 	.byte	0x03, 0x50
        /*01aa*/ 	.short	0x0000


	//----- nvinfo : EIATTR_MAXREG_COUNT
	.align		4
        /*01ac*/ 	.byte	0x03, 0x1b
        /*01ae*/ 	.short	0x00ff


	//----- nvinfo : EIATTR_NUM_BARRIERS
	.align		4
        /*01b0*/ 	.byte	0x02, 0x4c
        /*01b2*/ 	.byte	0x01
	.zero		1


	//----- nvinfo : EIATTR_MERCURY_ISA_VERSION
	.align		4
        /*01b4*/ 	.byte	0x03, 0x5f
        /*01b6*/ 	.short	0x0101


	//----- nvinfo : EIATTR_COOP_GROUP_MASK_REGIDS
	.align		4
        /*01b8*/ 	.byte	0x04, 0x29
        /*01ba*/ 	.short	(.L_62 - .L_61)


	//   ....[0]....
.L_61:
        /*01bc*/ 	.word	0xffffffff


	//   ....[1]....
        /*01c0*/ 	.word	0xffffffff


	//   ....[2]....
        /*01c4*/ 	.word	0xffffffff


	//   ....[3]....
        /*01c8*/ 	.word	0xffffffff


	//   ....[4]....
        /*01cc*/ 	.word	0xffffffff


	//   ....[5]....
        /*01d0*/ 	.word	0xffffffff


	//   ....[6]....
        /*01d4*/ 	.word	0xffffffff


	//   ....[7]....
        /*01d8*/ 	.word	0xffffffff


	//----- nvinfo : EIATTR_COOP_GROUP_INSTR_OFFSETS
	.align		4
.L_62:
        /*01dc*/ 	.byte	0x04, 0x28
        /*01de*/ 	.short	(.L_64 - .L_63)


	//   ....[0]....
.L_63:
        /*01e0*/ 	.word	0x000021a0


	//   ....[1]....
        /*01e4*/ 	.word	0x000023b0


	//   ....[2]....
        /*01e8*/ 	.word	0x000023c0


	//   ....[3]....
        /*01ec*/ 	.word	0x000023e0


	//   ....[4]....
        /*01f0*/ 	.word	0x00002c60


	//   ....[5]....
        /*01f4*/ 	.word	0x00002c70


	//   ....[6]....
        /*01f8*/ 	.word	0x00002cc0


	//   ....[7]....
        /*01fc*/ 	.word	0x00002ce0


	//----- nvinfo : EIATTR_EXIT_INSTR_OFFSETS
	.align		4
.L_64:
        /*0200*/ 	.byte	0x04, 0x1c
        /*0202*/ 	.short	(.L_66 - .L_65)


	//   ....[0]....
.L_65:
        /*0204*/ 	.word	0x000047c0


	//   ....[1]....
        /*0208*/ 	.word	0x000047f0


	//----- nvinfo : EIATTR_REQNTID
	.align		4
.L_66:
        /*020c*/ 	.byte	0x04, 0x10
        /*020e*/ 	.short	(.L_68 - .L_67)
.L_67:
        /*0210*/ 	.word	0x00000080
        /*0214*/ 	.word	0x00000001
        /*0218*/ 	.word	0x00000001


	//----- nvinfo : EIATTR_CBANK_PARAM_SIZE
	.align		4
.L_68:
        /*021c*/ 	.byte	0x03, 0x19
        /*021e*/ 	.short	0x0088


	//----- nvinfo : EIATTR_PARAM_CBANK
	.align		4
        /*0220*/ 	.byte	0x04, 0x0a
        /*0222*/ 	.short	(.L_70 - .L_69)
	.align		4
.L_69:
        /*0224*/ 	.word	index@(.nv.constant0.attn_fwd)
        /*0228*/ 	.short	0x0210
        /*022a*/ 	.short	0x0088


	//----- nvinfo : EIATTR_SW_WAR
	.align		4
.L_70:
        /*022c*/ 	.byte	0x04, 0x36
        /*022e*/ 	.short	(.L_72 - .L_71)
.L_71:
        /*0230*/ 	.word	0x00000008
.L_72:


//--------------------- .nv.callgraph             --------------------------
	.section	.nv.callgraph,"",@"SHT_CUDA_CALLGRAPH"
	.align	4
	.sectionentsize	8
	.align		4
        /*0000*/ 	.word	0x00000000
	.align		4
        /*0004*/ 	.word	0xffffffff
	.align		4
        /*0008*/ 	.word	0x00000000
	.align		4
        /*000c*/ 	.word	0xfffffffe
	.align		4
        /*0010*/ 	.word	0x00000000
	.align		4
        /*0014*/ 	.word	0xfffffffd
	.align		4
        /*0018*/ 	.word	0x00000000
	.align		4
        /*001c*/ 	.word	0xfffffffc


//--------------------- .nv.constant4             --------------------------
	.section	.nv.constant4,"a",@progbits
	.align	8
	.align		8
.nv.constant4:
        /*0000*/ 	.dword	_$_str


//--------------------- .text.attn_fwd            --------------------------
	.section	.text.attn_fwd,"ax",@progbits
	.align	128
        .global         attn_fwd
        .type           attn_fwd,@function
        .size           attn_fwd,(.L_x_3 - attn_fwd)
        .other          attn_fwd,@"STO_CUDA_ENTRY STV_DEFAULT"
attn_fwd:
.text.attn_fwd:
[----:B------:R-:W-:Y:S01]  /*0000*/  LDC R1, c[0x0][0x28] ;  /* 0x00000a00ff017b82 */ /* 0x000fe20000000800 */
[----:B------:R-:W0:Y:S07]  /*0010*/  S2R R7, SR_CTAID.X ;  /* 0x0000000000077919 */ /* 0x000e2e0000002500 */
[----:B------:R-:W1:Y:S01]  /*0020*/  S2UR UR8, SR_CTAID.Y ;  /* 0x00000000000879c3 */ /* 0x000e620000002600 */
[----:B------:R-:W-:Y:S01]  /*0030*/  ULDC.64 UR4, c[0x0][0x240] ;  /* 0x0000900000047ab9 */ /* 0x000fe20000000a00 */
[----:B------:R-:W-:Y:S01]  /*0040*/  ULDC.64 UR20, c[0x0][0x208] ;  /* 0x0000820000147ab9 */ /* 0x000fe20000000a00 */
[----:B------:R-:W2:Y:S05]  /*0050*/  S2R R0, SR_TID.X ;  /* 0x0000000000007919 */ /* 0x000eaa0000002100 */
[----:B------:R-:W3:Y:S08]  /*0060*/  LDC R54, c[0x0][0x248] ;  /* 0x00009200ff367b82 */ /* 0x000ef00000000800 */
[----:B------:R-:W4:Y:S01]  /*0070*/  LDC.64 R50, c[0x0][0x210] ;  /* 0x00008400ff327b82 */ /* 0x000f220000000a00 */
[----:B-1----:R-:W-:-:S04]  /*0080*/  UIMAD UR4, UR8, UR4, URZ ;  /* 0x00000004080472a4 */ /* 0x002fc8000f8e023f */
[----:B------:R-:W-:Y:S01]  /*0090*/  USHF.L.U32 UR6, UR4, 0x1, URZ ;  /* 0x0000000104067899 */ /* 0x000fe2000800063f */
[----:B0-----:R-:W-:Y:S01]  /*00a0*/  IMAD.SHL.U32 R7, R7, 0x40, RZ ;  /* 0x0000004007077824 */ /* 0x001fe200078e00ff */
[----:B--2---:R-:W-:-:S04]  /*00b0*/  SHF.R.U32.HI R6, RZ, 0x6, R0 ;  /* 0x00000006ff067819 */ /* 0x004fc80000011600 */
[----:B------:R-:W-:Y:S02]  /*00c0*/  LOP3.LUT R136, R7, 0x3f, R0, 0xf8, !PT ;  /* 0x0000003f07887812 */ /* 0x000fe400078ef800 */
[----:B------:R-:W-:-:S03]  /*00d0*/  SGXT.U32 R6, R6, 0x1 ;  /* 0x000000010606781a */ /* 0x000fc60000000000 */
[----:B------:R-:W-:Y:S01]  /*00e0*/  IMAD R2, R136, UR5, RZ ;  /* 0x0000000588027c24 */ /* 0x000fe2000f8e02ff */
[----:B------:R-:W-:Y:S01]  /*00f0*/  UIMAD.WIDE UR4, UR4, 0x2, URZ ;  /* 0x00000002040478a5 */ /* 0x000fe2000f8e023f */
[----:B---3--:R-:W-:Y:S02]  /*0100*/  IMAD R5, R6, R54, RZ ;  /* 0x0000003606057224 */ /* 0x008fe400078e02ff */
[----:B------:R-:W-:Y:S02]  /*0110*/  IMAD.SHL.U32 R3, R2, 0x2, RZ ;  /* 0x0000000202037824 */ /* 0x000fe400078e00ff */
[----:B------:R-:W-:Y:S02]  /*0120*/  IMAD R9, R54, 0x2, R5 ;  /* 0x0000000236097824 */ /* 0x000fe400078e0205 */
[----:B------:R-:W-:Y:S01]  /*0130*/  IMAD.HI R2, R2, 0x2, RZ ;  /* 0x0000000202027827 */ /* 0x000fe200078e02ff */
[----:B----4-:R-:W-:-:S03]  /*0140*/  IADD3 R50, P0, P1, R3, UR6, R50 ;  /* 0x0000000603327c10 */ /* 0x010fc6000f91e032 */
[----:B------:R-:W-:Y:S01]  /*0150*/  IMAD R10, R54, 0x2, R9 ;  /* 0x00000002360a7824 */ /* 0x000fe200078e0209 */
[----:B------:R-:W-:Y:S02]  /*0160*/  IADD3.X R52, R2, UR5, R51, P0, P1 ;  /* 0x0000000502347c10 */ /* 0x000fe400087e2433 */
[-C--:B------:R-:W-:Y:S01]  /*0170*/  LEA R2, P0, R5, R50.reuse, 0x1 ;  /* 0x0000003205027211 */ /* 0x080fe200078008ff */
[C---:B------:R-:W-:Y:S01]  /*0180*/  IMAD R11, R54.reuse, 0x2, R10 ;  /* 0x00000002360b7824 */ /* 0x040fe200078e020a */
[----:B------:R-:W-:Y:S02]  /*0190*/  LEA R4, P1, R9, R50, 0x1 ;  /* 0x0000003209047211 */ /* 0x000fe400078208ff */
[----:B------:R-:W-:Y:S01]  /*01a0*/  LEA.HI.X.SX32 R3, R5, R52, 0x1, P0 ;  /* 0x0000003405037211 */ /* 0x000fe200000f0eff */
[----:B------:R-:W-:Y:S01]  /*01b0*/  IMAD R13, R54, 0x2, R11 ;  /* 0x00000002360d7824 */ /* 0x000fe200078e020b */
[----:B------:R-:W-:Y:S02]  /*01c0*/  LEA R8, P0, R10, R50, 0x1 ;  /* 0x000000320a087211 */ /* 0x000fe400078008ff */
[-C--:B------:R-:W-:Y:S01]  /*01d0*/  LEA.HI.X.SX32 R5, R9, R52.reuse, 0x1, P1 ;  /* 0x0000003409057211 */ /* 0x080fe200008f0eff */
[----:B------:R-:W-:Y:S01]  /*01e0*/  IMAD R15, R54, 0x2, R13 ;  /* 0x00000002360f7824 */ /* 0x000fe200078e020d */
[----:B------:R0:W2:Y:S01]  /*01f0*/  LDG.E.U16 R22, desc[UR20][R2.64] ;  /* 0x0000001402167981 */ /* 0x0000a2000c1e1500 */
[----:B------:R-:W-:-:S02]  /*0200*/  LEA.HI.X.SX32 R9, R10, R52, 0x1, P0 ;  /* 0x000000340a097211 */ /* 0x000fc400000f0eff */
[-C--:B------:R-:W-:Y:S01]  /*0210*/  LEA R10, P0, R11, R50.reuse, 0x1 ;  /* 0x000000320b0a7211 */ /* 0x080fe200078008ff */
[----:B------:R1:W3:Y:S01]  /*0220*/  LDG.E.U16 R23, desc[UR20][R4.64] ;  /* 0x0000001404177981 */ /* 0x0002e2000c1e1500 */
[----:B------:R-:W-:Y:S02]  /*0230*/  LEA R12, P1, R13, R50, 0x1 ;  /* 0x000000320d0c7211 */ /* 0x000fe400078208ff */
[----:B------:R-:W-:Y:S01]  /*0240*/  LEA.HI.X.SX32 R11, R11, R52, 0x1, P0 ;  /* 0x000000340b0b7211 */ /* 0x000fe200000f0eff */
[----:B------:R4:W5:Y:S01]  /*0250*/  LDG.E.U16 R24, desc[UR20][R8.64] ;  /* 0x0000001408187981 */ /* 0x000962000c1e1500 */
[----:B------:R-:W-:Y:S01]  /*0260*/  LEA R14, P0, R15, R50, 0x1 ;  /* 0x000000320f0e7211 */ /* 0x000fe200078008ff */
[C---:B0-----:R-:W-:Y:S01]  /*0270*/  IMAD R3, R54.reuse, 0x2, R15 ;  /* 0x0000000236037824 */ /* 0x041fe200078e020f */
[-C--:B------:R-:W-:Y:S01]  /*0280*/  LEA.HI.X.SX32 R13, R13, R52.reuse, 0x1, P1 ;  /* 0x000000340d0d7211 */ /* 0x080fe200008f0eff */
[----:B------:R-:W5:Y:S01]  /*0290*/  LDG.E.U16 R25, desc[UR20][R10.64] ;  /* 0x000000140a197981 */ /* 0x000f62000c1e1500 */
[----:B------:R-:W-:Y:S01]  /*02a0*/  LEA.HI.X.SX32 R15, R15, R52, 0x1, P0 ;  /* 0x000000340f0f7211 */ /* 0x000fe200000f0eff */
[C---:B-1----:R-:W-:Y:S01]  /*02b0*/  IMAD R5, R54.reuse, 0x2, R3 ;  /* 0x0000000236057824 */ /* 0x042fe200078e0203 */
[C---:B------:R-:W-:Y:S01]  /*02c0*/  LEA R2, P0, R3.reuse, R50, 0x1 ;  /* 0x0000003203027211 */ /* 0x040fe200078008ff */
[----:B------:R0:W3:Y:S02]  /*02d0*/  LDG.E.U16 R26, desc[UR20][R12.64] ;  /* 0x000000140c1a7981 */ /* 0x0000e4000c1e1500 */
[C---:B------:R-:W-:Y:S01]  /*02e0*/  IMAD R16, R54.reuse, 0x2, R5 ;  /* 0x0000000236107824 */ /* 0x040fe200078e0205 */
[----:B------:R-:W-:Y:S01]  /*02f0*/  LEA.HI.X.SX32 R3, R3, R52, 0x1, P0 ;  /* 0x0000003403037211 */ /* 0x000fe200000f0eff */
[----:B------:R1:W5:Y:S01]  /*0300*/  LDG.E.U16 R27, desc[UR20][R14.64] ;  /* 0x000000140e1b7981 */ /* 0x000362000c1e1500 */
[CC--:B------:R-:W-:Y:S01]  /*0310*/  LEA R4, P0, R5.reuse, R50.reuse, 0x1 ;  /* 0x0000003205047211 */ /* 0x0c0fe200078008ff */
[----:B------:R-:W-:Y:S01]  /*0320*/  IMAD R17, R54, 0x2, R16 ;  /* 0x0000000236117824 */ /* 0x000fe200078e0210 */
[----:B----4-:R-:W-:Y:S01]  /*0330*/  LEA R8, P1, R16, R50, 0x1 ;  /* 0x0000003210087211 */ /* 0x010fe200078208ff */
[----:B------:R-:W4:Y:S01]  /*0340*/  LDG.E.U16 R28, desc[UR20][R2.64] ;  /* 0x00000014021c7981 */ /* 0x000f22000c1e1500 */
[-C--:B------:R-:W-:Y:S01]  /*0350*/  LEA.HI.X.SX32 R5, R5, R52.reuse, 0x1, P0 ;  /* 0x0000003405057211 */ /* 0x080fe200000f0eff */
[----:B0-----:R-:W-:Y:S01]  /*0360*/  IMAD R13, R54, 0x2, R17 ;  /* 0x00000002360d7824 */ /* 0x001fe200078e0211 */
[----:B------:R-:W-:-:S03]  /*0370*/  LEA.HI.X.SX32 R9, R16, R52, 0x1, P1 ;  /* 0x0000003410097211 */ /* 0x000fc600008f0eff */
[C---:B-1----:R-:W-:Y:S01]  /*0380*/  IMAD R15, R54.reuse, 0x2, R13 ;  /* 0x00000002360f7824 */ /* 0x042fe200078e020d */
[C---:B------:R-:W-:Y:S01]  /*0390*/  LEA R10, P0, R17.reuse, R50, 0x1 ;  /* 0x00000032110a7211 */ /* 0x040fe200078008ff */
[----:B------:R0:W5:Y:S02]  /*03a0*/  LDG.E.U16 R30, desc[UR20][R8.64] ;  /* 0x00000014081e7981 */ /* 0x000164000c1e1500 */
[C---:B------:R-:W-:Y:S01]  /*03b0*/  IMAD R16, R54.reuse, 0x2, R15 ;  /* 0x0000000236107824 */ /* 0x040fe200078e020f */
[----:B------:R-:W-:Y:S01]  /*03c0*/  LEA.HI.X.SX32 R11, R17, R52, 0x1, P0 ;  /* 0x00000034110b7211 */ /* 0x000fe200000f0eff */
[----:B------:R-:W4:Y:S01]  /*03d0*/  LDG.E.U16 R29, desc[UR20][R4.64] ;  /* 0x00000014041d7981 */ /* 0x000f22000c1e1500 */
[CC--:B------:R-:W-:Y:S01]  /*03e0*/  LEA R12, P0, R13.reuse, R50.reuse, 0x1 ;  /* 0x000000320d0c7211 */ /* 0x0c0fe200078008ff */
[----:B------:R-:W-:Y:S01]  /*03f0*/  IMAD R17, R54, 0x2, R16 ;  /* 0x0000000236117824 */ /* 0x000fe200078e0210 */
[----:B------:R-:W-:Y:S01]  /*0400*/  LEA R14, P1, R16, R50, 0x1 ;  /* 0x00000032100e7211 */ /* 0x000fe200078208ff */
[----:B------:R1:W4:Y:S01]  /*0410*/  LDG.E.U16 R31, desc[UR20][R10.64] ;  /* 0x000000140a1f7981 */ /* 0x000322000c1e1500 */
[----:B------:R-:W-:Y:S01]  /*0420*/  LEA.HI.X.SX32 R13, R13, R52, 0x1, P0 ;  /* 0x000000340d0d7211 */ /* 0x000fe200000f0eff */
[----:B0-----:R-:W-:Y:S01]  /*0430*/  IMAD R9, R54, 0x2, R17 ;  /* 0x0000000236097824 */ /* 0x001fe200078e0211 */
[----:B------:R-:W-:-:S03]  /*0440*/  LEA R2, P0, R15, R50, 0x1 ;  /* 0x000000320f027211 */ /* 0x000fc600078008ff */
[----:B------:R0:W4:Y:S01]  /*0450*/  LDG.E.U16 R32, desc[UR20][R12.64] ;  /* 0x000000140c207981 */ /* 0x000122000c1e1500 */
[-C--:B------:R-:W-:Y:S01]  /*0460*/  LEA.HI.X.SX32 R3, R15, R52.reuse, 0x1, P0 ;  /* 0x000000340f037211 */ /* 0x080fe200000f0eff */
[----:B-1----:R-:W-:Y:S01]  /*0470*/  IMAD R11, R54, 0x2, R9 ;  /* 0x00000002360b7824 */ /* 0x002fe200078e0209 */
[----:B------:R-:W-:-:S03]  /*0480*/  LEA.HI.X.SX32 R15, R16, R52, 0x1, P1 ;  /* 0x00000034100f7211 */ /* 0x000fc600008f0eff */
[----:B------:R-:W4:Y:S01]  /*0490*/  LDG.E.U16 R33, desc[UR20][R2.64] ;  /* 0x0000001402217981 */ /* 0x000f22000c1e1500 */
[C---:B------:R-:W-:Y:S01]  /*04a0*/  LEA R4, P0, R17.reuse, R50, 0x1 ;  /* 0x0000003211047211 */ /* 0x040fe200078008ff */
[C---:B------:R-:W-:Y:S02]  /*04b0*/  IMAD R16, R54.reuse, 0x2, R11 ;  /* 0x0000000236107824 */ /* 0x040fe400078e020b */
[----:B------:R1:W4:Y:S01]  /*04c0*/  LDG.E.U16 R34, desc[UR20][R14.64] ;  /* 0x000000140e227981 */ /* 0x000322000c1e1500 */
[----:B------:R-:W-:Y:S01]  /*04d0*/  LEA.HI.X.SX32 R5, R17, R52, 0x1, P0 ;  /* 0x0000003411057211 */ /* 0x000fe200000f0eff */
[----:B------:R-:W-:Y:S01]  /*04e0*/  IMAD R17, R54, 0x2, R16 ;  /* 0x0000000236117824 */ /* 0x000fe200078e0210 */
[----:B------:R-:W-:-:S03]  /*04f0*/  LEA R8, P0, R9, R50, 0x1 ;  /* 0x0000003209087211 */ /* 0x000fc600078008ff */
[C---:B------:R-:W-:Y:S01]  /*0500*/  IMAD R18, R54.reuse, 0x2, R17 ;  /* 0x0000000236127824 */ /* 0x040fe200078e0211 */
[----:B------:R-:W-:Y:S01]  /*0510*/  LEA.HI.X.SX32 R9, R9, R52, 0x1, P0 ;  /* 0x0000003409097211 */ /* 0x000fe200000f0eff */
[----:B------:R1:W4:Y:S01]  /*0520*/  LDG.E.U16 R35, desc[UR20][R4.64] ;  /* 0x0000001404237981 */ /* 0x000322000c1e1500 */
[CC--:B------:R-:W-:Y:S01]  /*0530*/  LEA R10, P0, R11.reuse, R50.reuse, 0x1 ;  /* 0x000000320b0a7211 */ /* 0x0c0fe200078008ff */
[----:B------:R-:W-:Y:S01]  /*0540*/  IMAD R19, R54, 0x2, R18 ;  /* 0x0000000236137824 */ /* 0x000fe200078e0212 */
[----:B0-----:R-:W-:Y:S01]  /*0550*/  LEA R12, P1, R16, R50, 0x1 ;  /* 0x00000032100c7211 */ /* 0x001fe200078208ff */
[----:B------:R0:W4:Y:S01]  /*0560*/  LDG.E.U16 R36, desc[UR20][R8.64] ;  /* 0x0000001408247981 */ /* 0x000122000c1e1500 */
[----:B------:R-:W-:Y:S01]  /*0570*/  LEA.HI.X.SX32 R11, R11, R52, 0x1, P0 ;  /* 0x000000340b0b7211 */ /* 0x000fe200000f0eff */
[----:B-1----:R-:W-:Y:S01]  /*0580*/  IMAD R15, R54, 0x2, R19 ;  /* 0x00000002360f7824 */ /* 0x002fe200078e0213 */
[C---:B------:R-:W-:Y:S02]  /*0590*/  LEA R2, P0, R17.reuse, R50, 0x1 ;  /* 0x0000003211027211 */ /* 0x040fe400078008ff */
[-C--:B------:R-:W-:Y:S01]  /*05a0*/  LEA.HI.X.SX32 R13, R16, R52.reuse, 0x1, P1 ;  /* 0x00000034100d7211 */ /* 0x080fe200008f0eff */
[----:B------:R-:W-:Y:S01]  /*05b0*/  IMAD R16, R54, 0x2, R15 ;  /* 0x0000000236107824 */ /* 0x000fe200078e020f */
[----:B------:R-:W-:Y:S01]  /*05c0*/  LEA.HI.X.SX32 R3, R17, R52, 0x1, P0 ;  /* 0x0000003411037211 */ /* 0x000fe200000f0eff */
[----:B------:R-:W4:Y:S01]  /*05d0*/  LDG.E.U16 R37, desc[UR20][R10.64] ;  /* 0x000000140a257981 */ /* 0x000f22000c1e1500 */
[----:B------:R-:W-:Y:S01]  /*05e0*/  LEA R4, P0, R18, R50, 0x1 ;  /* 0x0000003212047211 */ /* 0x000fe200078008ff */
[----:B------:R-:W-:-:S02]  /*05f0*/  IMAD R17, R54, 0x2, R16 ;  /* 0x0000000236117824 */ /* 0x000fc400078e0210 */
[----:B------:R1:W4:Y:S01]  /*0600*/  LDG.E.U16 R38, desc[UR20][R12.64] ;  /* 0x000000140c267981 */ /* 0x000322000c1e1500 */
[----:B------:R-:W-:Y:S01]  /*0610*/  LEA.HI.X.SX32 R5, R18, R52, 0x1, P0 ;  /* 0x0000003412057211 */ /* 0x000fe200000f0eff */
[----:B------:R-:W-:Y:S01]  /*0620*/  IMAD R18, R54, 0x2, R17 ;  /* 0x0000000236127824 */ /* 0x000fe200078e0211 */
[C---:B0-----:R-:W-:Y:S01]  /*0630*/  LEA R8, P0, R16.reuse, R50, 0x1 ;  /* 0x0000003210087211 */ /* 0x041fe200078008ff */
[----:B------:R0:W4:Y:S03]  /*0640*/  LDG.E.U16 R39, desc[UR20][R2.64] ;  /* 0x0000001402277981 */ /* 0x000126000c1e1500 */
[----:B------:R-:W-:Y:S01]  /*0650*/  LEA.HI.X.SX32 R9, R16, R52, 0x1, P0 ;  /* 0x0000003410097211 */ /* 0x000fe200000f0eff */
[----:B------:R0:W4:Y:S01]  /*0660*/  LDG.E.U16 R40, desc[UR20][R4.64] ;  /* 0x0000001404287981 */ /* 0x000122000c1e1500 */
[----:B-1----:R-:W-:Y:S01]  /*0670*/  IMAD R13, R54, 0x2, R18 ;  /* 0x00000002360d7824 */ /* 0x002fe200078e0212 */
[----:B------:R-:W-:-:S02]  /*0680*/  LEA R14, P1, R15, R50, 0x1 ;  /* 0x000000320f0e7211 */ /* 0x000fc400078208ff */
[----:B------:R-:W4:Y:S01]  /*0690*/  LDG.E.U16 R41, desc[UR20][R8.64] ;  /* 0x0000001408297981 */ /* 0x000f22000c1e1500 */
[----:B------:R-:W-:Y:S01]  /*06a0*/  IMAD R16, R54, 0x2, R13 ;  /* 0x0000000236107824 */ /* 0x000fe200078e020d */
[----:B------:R-:W-:-:S03]  /*06b0*/  LEA R10, P0, R17, R50, 0x1 ;  /* 0x00000032110a7211 */ /* 0x000fc600078008ff */
[----:B0-----:R-:W-:Y:S01]  /*06c0*/  IMAD R2, R54, 0x2, R16 ;  /* 0x0000000236027824 */ /* 0x001fe200078e0210 */
[----:B------:R-:W-:-:S03]  /*06d0*/  LEA.HI.X.SX32 R15, R15, R52, 0x1, P1 ;  /* 0x000000340f0f7211 */ /* 0x000fc600008f0eff */
[C---:B------:R-:W-:Y:S01]  /*06e0*/  IMAD R20, R54.reuse, 0x2, R2 ;  /* 0x0000000236147824 */ /* 0x040fe200078e0202 */
[----:B------:R-:W-:Y:S01]  /*06f0*/  LEA.HI.X.SX32 R11, R17, R52, 0x1, P0 ;  /* 0x00000034110b7211 */ /* 0x000fe200000f0eff */
[----:B------:R0:W4:Y:S01]  /*0700*/  LDG.E.U16 R42, desc[UR20][R14.64] ;  /* 0x000000140e2a7981 */ /* 0x000122000c1e1500 */
[CC--:B------:R-:W-:Y:S01]  /*0710*/  LEA R12, P1, R13.reuse, R50.reuse, 0x1 ;  /* 0x000000320d0c7211 */ /* 0x0c0fe200078208ff */
[----:B------:R-:W-:Y:S01]  /*0720*/  IMAD R3, R54, 0x2, R20 ;  /* 0x0000000236037824 */ /* 0x000fe200078e0214 */
[C---:B------:R-:W-:Y:S01]  /*0730*/  LEA R4, P0, R16.reuse, R50, 0x1 ;  /* 0x0000003210047211 */ /* 0x040fe200078008ff */
[----:B------:R1:W4:Y:S01]  /*0740*/  LDG.E.U16 R44, desc[UR20][R10.64] ;  /* 0x000000140a2c7981 */ /* 0x000322000c1e1500 */
[-C--:B------:R-:W-:Y:S02]  /*0750*/  LEA.HI.X.SX32 R13, R13, R52.reuse, 0x1, P1 ;  /* 0x000000340d0d7211 */ /* 0x080fe400008f0eff */
[----:B------:R-:W-:Y:S01]  /*0760*/  LEA.HI.X.SX32 R5, R16, R52, 0x1, P0 ;  /* 0x0000003410057211 */ /* 0x000fe200000f0eff */
[----:B------:R-:W-:Y:S01]  /*0770*/  IMAD R21, R54, 0x2, R3 ;  /* 0x0000000236157824 */ /* 0x000fe200078e0203 */
[-C--:B------:R-:W-:Y:S01]  /*0780*/  LEA R16, P1, R3, R50.reuse, 0x1 ;  /* 0x0000003203107211 */ /* 0x080fe200078208ff */
[----:B------:R1:W4:Y:S01]  /*0790*/  LDG.E.U16 R46, desc[UR20][R12.64] ;  /* 0x000000140c2e7981 */ /* 0x000322000c1e1500 */
[----:B0-----:R-:W-:-:S02]  /*07a0*/  LEA R14, P0, R2, R50, 0x1 ;  /* 0x00000032020e7211 */ /* 0x001fc400078008ff */
[-C--:B------:R-:W-:Y:S01]  /*07b0*/  LEA.HI.X.SX32 R17, R3, R52.reuse, 0x1, P1 ;  /* 0x0000003403117211 */ /* 0x080fe200008f0eff */
[----:B------:R-:W-:Y:S01]  /*07c0*/  IMAD R3, R54, 0x2, R21 ;  /* 0x0000000236037824 */ /* 0x000fe200078e0215 */
[----:B------:R-:W-:Y:S01]  /*07d0*/  LEA.HI.X.SX32 R15, R2, R52, 0x1, P0 ;  /* 0x00000034020f7211 */ /* 0x000fe200000f0eff */
[----:B------:R0:W4:Y:S01]  /*07e0*/  LDG.E.U16 R43, desc[UR20][R4.64] ;  /* 0x00000014042b7981 */ /* 0x000122000c1e1500 */
[-C--:B-1----:R-:W-:Y:S02]  /*07f0*/  LEA R10, P0, R21, R50.reuse, 0x1 ;  /* 0x00000032150a7211 */ /* 0x082fe400078008ff */
[----:B------:R-:W-:Y:S01]  /*0800*/  LEA R12, P1, R3, R50, 0x1 ;  /* 0x00000032030c7211 */ /* 0x000fe200078208ff */
[----:B------:R1:W4:Y:S01]  /*0810*/  LDG.E.U16 R48, desc[UR20][R16.64] ;  /* 0x0000001410307981 */ /* 0x000322000c1e1500 */
[----:B------:R-:W-:Y:S02]  /*0820*/  LEA.HI.X.SX32 R11, R21, R52, 0x1, P0 ;  /* 0x00000034150b7211 */ /* 0x000fe400000f0eff */
[----:B------:R-:W-:Y:S01]  /*0830*/  LEA R2, P0, R19, R50, 0x1 ;  /* 0x0000003213027211 */ /* 0x000fe200078008ff */
[----:B------:R-:W-:Y:S01]  /*0840*/  IMAD R21, R54, 0x2, R3 ;  /* 0x0000000236157824 */ /* 0x000fe200078e0203 */
[-C--:B------:R-:W-:Y:S01]  /*0850*/  LEA.HI.X.SX32 R13, R3, R52.reuse, 0x1, P1 ;  /* 0x00000034030d7211 */ /* 0x080fe200008f0eff */
[----:B------:R-:W4:Y:S01]  /*0860*/  LDG.E.U16 R14, desc[UR20][R14.64] ;  /* 0x000000140e0e7981 */ /* 0x000f22000c1e1500 */
[----:B------:R-:W-:-:S02]  /*0870*/  LEA.HI.X.SX32 R3, R19, R52, 0x1, P0 ;  /* 0x0000003413037211 */ /* 0x000fc400000f0eff */
[-C--:B0-----:R-:W-:Y:S01]  /*0880*/  LEA R4, P0, R18, R50.reuse, 0x1 ;  /* 0x0000003212047211 */ /* 0x081fe200078008ff */
[----:B------:R0:W4:Y:S01]  /*0890*/  LDG.E.U16 R11, desc[UR20][R10.64] ;  /* 0x000000140a0b7981 */ /* 0x000122000c1e1500 */
[----:B------:R-:W-:Y:S02]  /*08a0*/  LEA R8, P1, R20, R50, 0x1 ;  /* 0x0000003214087211 */ /* 0x000fe400078208ff */
[----:B------:R-:W-:Y:S01]  /*08b0*/  LEA.HI.X.SX32 R5, R18, R52, 0x1, P0 ;  /* 0x0000003412057211 */ /* 0x000fe200000f0eff */
[----:B------:R-:W4:Y:S01]  /*08c0*/  LDG.E.U16 R12, desc[UR20][R12.64] ;  /* 0x000000140c0c7981 */ /* 0x000f22000c1e1500 */
[C---:B-1----:R-:W-:Y:S02]  /*08d0*/  LEA R16, P0, R21.reuse, R50, 0x1 ;  /* 0x0000003215107211 */ /* 0x042fe400078008ff */
[-C--:B------:R-:W-:Y:S01]  /*08e0*/  LEA.HI.X.SX32 R9, R20, R52.reuse, 0x1, P1 ;  /* 0x0000003414097211 */ /* 0x080fe200008f0eff */
[----:B------:R1:W4:Y:S01]  /*08f0*/  LDG.E.U16 R3, desc[UR20][R2.64] ;  /* 0x0000001402037981 */ /* 0x000322000c1e1500 */
[----:B------:R-:W-:-:S03]  /*0900*/  LEA.HI.X.SX32 R17, R21, R52, 0x1, P0 ;  /* 0x0000003415117211 */ /* 0x000fc600000f0eff */
[----:B------:R-:W4:Y:S04]  /*0910*/  LDG.E.U16 R5, desc[UR20][R4.64] ;  /* 0x0000001404057981 */ /* 0x000f28000c1e1500 */
[----:B------:R-:W4:Y:S04]  /*0920*/  LDG.E.U16 R9, desc[UR20][R8.64] ;  /* 0x0000001408097981 */ /* 0x000f28000c1e1500 */
[----:B------:R-:W4:Y:S01]  /*0930*/  LDG.E.U16 R17, desc[UR20][R16.64] ;  /* 0x0000001410117981 */ /* 0x000f22000c1e1500 */
[----:B------:R-:W1:Y:S01]  /*0940*/  S2UR UR9, SR_CgaCtaId ;  /* 0x00000000000979c3 */ /* 0x000e620000008800 */
[----:B0-----:R-:W-:-:S02]  /*0950*/  LOP3.LUT R10, R0, 0x3f, RZ, 0xc0, !PT ;  /* 0x0000003f000a7812 */ /* 0x001fc400078ec0ff */
[----:B------:R-:W-:Y:S01]  /*0960*/  SHF.R.S32.HI R137, RZ, 0x6, R0 ;  /* 0x00000006ff897819 */ /* 0x000fe20000011400 */
[----:B------:R-:W-:Y:S02]  /*0970*/  VIADD R153, R7, 0x40 ;  /* 0x0000004007997836 */ /* 0x000fe40000000000 */
[----:B-1----:R-:W-:Y:S01]  /*0980*/  IMAD.SHL.U32 R2, R10, 0x2, RZ ;  /* 0x000000020a027824 */ /* 0x002fe200078e00ff */
[----:B------:R-:W-:Y:S01]  /*0990*/  SGXT R137, R137, 0x1 ;  /* 0x000000018989781a */ /* 0x000fe20000000200 */
[----:B------:R-:W-:Y:S01]  /*09a0*/  UMOV UR4, 0x400 ;  /* 0x0000040000047882 */ /* 0x000fe20000000000 */
[----:B------:R-:W-:Y:S02]  /*09b0*/  ISETP.GE.AND P0, PT, R153, 0x1, PT ;  /* 0x000000019900780c */ /* 0x000fe40003f06270 */
[----:B------:R-:W-:-:S04]  /*09c0*/  LOP3.LUT R137, R2, 0x90, R137, 0x78, !PT ;  /* 0x0000009002897812 */ /* 0x000fc800078e7889 */
[C---:B------:R-:W-:Y:S02]  /*09d0*/  LOP3.LUT R138, R137.reuse, 0x20, RZ, 0x3c, !PT ;  /* 0x00000020898a7812 */ /* 0x040fe400078e3cff */
[C---:B------:R-:W-:Y:S01]  /*09e0*/  LOP3.LUT R139, R137.reuse, 0x40, RZ, 0x3c, !PT ;  /* 0x00000040898b7812 */ /* 0x040fe200078e3cff */
[----:B------:R-:W-:Y:S01]  /*09f0*/  ULEA UR9, UR9, UR4, 0x18 ;  /* 0x0000000409097291 */ /* 0x000fe2000f8ec03f */
[----:B------:R-:W-:Y:S01]  /*0a00*/  LOP3.LUT R140, R137, 0x60, RZ, 0x3c, !PT ;  /* 0x00000060898c7812 */ /* 0x000fe200078e3cff */
[----:B------:R-:W-:Y:S01]  /*0a10*/  IMAD.MOV.U32 R65, RZ, RZ, -0x800000 ;  /* 0xff800000ff417424 */ /* 0x000fe200078e00ff */
[----:B------:R-:W-:Y:S01]  /*0a20*/  CS2R R50, SRZ ;  /* 0x0000000000327805 */ /* 0x000fe2000001ff00 */
[----:B------:R-:W-:Y:S01]  /*0a30*/  IMAD.MOV.U32 R144, RZ, RZ, 0x3f800000 ;  /* 0x3f800000ff907424 */ /* 0x000fe200078e00ff */
[----:B------:R-:W-:Y:S01]  /*0a40*/  CS2R R52, SRZ ;  /* 0x0000000000347805 */ /* 0x000fe2000001ff00 */
[----:B------:R-:W-:Y:S01]  /*0a50*/  IMAD.MOV.U32 R142, RZ, RZ, 0x3f800000 ;  /* 0x3f800000ff8e7424 */ /* 0x000fe200078e00ff */
[----:B------:R-:W-:Y:S01]  /*0a60*/  CS2R R54, SRZ ;  /* 0x0000000000367805 */ /* 0x000fe2000001ff00 */
[----:B------:R-:W-:Y:S01]  /*0a70*/  IMAD.MOV.U32 R64, RZ, RZ, -0x800000 ;  /* 0xff800000ff407424 */ /* 0x000fe200078e00ff */
[----:B--2---:R-:W-:Y:S04]  /*0a80*/  STS.U16 [R137+UR9], R22 ;  /* 0x0000001689007988 */ /* 0x004fe80008000409 */
[----:B---3--:R-:W-:Y:S04]  /*0a90*/  STS.U16 [R137+UR9+0x400], R26 ;  /* 0x0004001a89007988 */ /* 0x008fe80008000409 */
[----:B-----5:R-:W-:Y:S04]  /*0aa0*/  STS.U16 [R137+UR9+0x800], R30 ;  /* 0x0008001e89007988 */ /* 0x020fe80008000409 */
[----:B----4-:R-:W-:Y:S04]  /*0ab0*/  STS.U16 [R137+UR9+0xc00], R34 ;  /* 0x000c002289007988 */ /* 0x010fe80008000409 */
[----:B------:R-:W-:Y:S04]  /*0ac0*/  STS.U16 [R137+UR9+0x1000], R38 ;  /* 0x0010002689007988 */ /* 0x000fe80008000409 */
[----:B------:R-:W-:Y:S04]  /*0ad0*/  STS.U16 [R137+UR9+0x1400], R42 ;  /* 0x0014002a89007988 */ /* 0x000fe80008000409 */
[----:B------:R-:W-:Y:S04]  /*0ae0*/  STS.U16 [R137+UR9+0x1800], R46 ;  /* 0x0018002e89007988 */ /* 0x000fe80008000409 */
[----:B------:R-:W-:Y:S04]  /*0af0*/  STS.U16 [R137+UR9+0x1c00], R48 ;  /* 0x001c003089007988 */ /* 0x000fe80008000409 */
[----:B------:R-:W-:Y:S04]  /*0b00*/  STS.U16 [R138+UR9+0x100], R23 ;  /* 0x000100178a007988 */ /* 0x000fe80008000409 */
[----:B------:R0:W-:Y:S04]  /*0b10*/  STS.U16 [R138+UR9+0x500], R27 ;  /* 0x0005001b8a007988 */ /* 0x0001e80008000409 */
[----:B------:R1:W-:Y:S04]  /*0b20*/  STS.U16 [R138+UR9+0x900], R31 ;  /* 0x0009001f8a007988 */ /* 0x0003e80008000409 */
[----:B------:R2:W-:Y:S04]  /*0b30*/  STS.U16 [R138+UR9+0xd00], R35 ;  /* 0x000d00238a007988 */ /* 0x0005e80008000409 */
[----:B------:R3:W-:Y:S04]  /*0b40*/  STS.U16 [R138+UR9+0x1100], R39 ;  /* 0x001100278a007988 */ /* 0x0007e80008000409 */
[----:B------:R-:W-:Y:S04]  /*0b50*/  STS.U16 [R138+UR9+0x1500], R41 ;  /* 0x001500298a007988 */ /* 0x000fe80008000409 */
        /* <DEDUP_REMOVED lines=9> */
[----:B------:R-:W-:Y:S01]  /*0bf0*/  STS.U16 [R139+UR9+0x1e00], R12 ;  /* 0x001e000c8b007988 */ /* 0x000fe20008000409 */
[----:B0-----:R-:W-:-:S03]  /*0c00*/  CS2R R26, SRZ ;  /* 0x00000000001a7805 */ /* 0x001fc6000001ff00 */
[----:B------:R0:W-:Y:S01]  /*0c10*/  STS.U16 [R140+UR9+0x300], R25 ;  /* 0x000300198c007988 */ /* 0x0001e20008000409 */
[----:B-1----:R-:W-:-:S03]  /*0c20*/  CS2R R30, SRZ ;  /* 0x00000000001e7805 */ /* 0x002fc6000001ff00 */
[----:B------:R1:W-:Y:S01]  /*0c30*/  STS.U16 [R140+UR9+0x700], R29 ;  /* 0x0007001d8c007988 */ /* 0x0003e20008000409 */
[----:B--2---:R-:W-:-:S03]  /*0c40*/  CS2R R34, SRZ ;  /* 0x0000000000227805 */ /* 0x004fc6000001ff00 */
[----:B------:R2:W-:Y:S01]  /*0c50*/  STS.U16 [R140+UR9+0xb00], R33 ;  /* 0x000b00218c007988 */ /* 0x0005e20008000409 */
[----:B---3--:R-:W-:-:S03]  /*0c60*/  CS2R R38, SRZ ;  /* 0x0000000000267805 */ /* 0x008fc6000001ff00 */
[----:B------:R3:W-:Y:S01]  /*0c70*/  STS.U16 [R140+UR9+0xf00], R37 ;  /* 0x000f00258c007988 */ /* 0x0007e20008000409 */
        /* <DEDUP_REMOVED lines=8> */
[----:B------:R-:W-:Y:S02]  /*0d00*/  CS2R R40, SRZ ;  /* 0x0000000000287805 */ /* 0x000fe4000001ff00 */
[----:B------:R-:W-:Y:S02]  /*0d10*/  CS2R R42, SRZ ;  /* 0x00000000002a7805 */ /* 0x000fe4000001ff00 */
[----:B------:R-:W-:Y:S02]  /*0d20*/  CS2R R44, SRZ ;  /* 0x00000000002c7805 */ /* 0x000fe4000001ff00 */
[----:B------:R-:W-:Y:S02]  /*0d30*/  CS2R R46, SRZ ;  /* 0x00000000002e7805 */ /* 0x000fe4000001ff00 */
[----:B------:R-:W-:Y:S01]  /*0d40*/  CS2R R48, SRZ ;  /* 0x0000000000307805 */ /* 0x000fe2000001ff00 */
[----:B0-----:R-:W-:Y:S06]  /*0d50*/  @!P0 BRA `(.L_x_0) ;  /* 0x00000020001c8947 */ /* 0x001fec0003800000 */
[----:B------:R-:W0:Y:S01]  /*0d60*/  LDC.64 R2, c[0x0][0x250] ;  /* 0x00009400ff027b82 */ /* 0x000e220000000a00 */
[----:B------:R-:W-:Y:S01]  /*0d70*/  ULDC UR4, c[0x0][0x258] ;  /* 0x0000960000047ab9 */ /* 0x000fe20000000800 */
[----:B------:R-:W-:Y:S01]  /*0d80*/  LOP3.LUT R9, R0, 0x60, RZ, 0xc0, !PT ;  /* 0x0000006000097812 */ /* 0x000fe200078ec0ff */
[----:B------:R-:W-:Y:S01]  /*0d90*/  IMAD R10, R10, UR4, RZ ;  /* 0x000000040a0a7c24 */ /* 0x000fe2000f8e02ff */
[----:B------:R-:W-:Y:S01]  /*0da0*/  ULDC.64 UR4, c[0x0][0x218] ;  /* 0x0000860000047ab9 */ /* 0x000fe20000000a00 */
[--C-:B------:R-:W-:Y:S01]  /*0db0*/  SHF.R.U32.HI R11, RZ, 0x2, R0.reuse ;  /* 0x00000002ff0b7819 */ /* 0x100fe20000011600 */
[----:B------:R-:W-:Y:S01]  /*0dc0*/  UIADD3 UR6, UR9, 0x2000, URZ ;  /* 0x0000200009067890 */ /* 0x000fe2000fffe03f */
[----:B------:R-:W-:Y:S01]  /*0dd0*/  IMAD.SHL.U32 R12, R10, 0x2, RZ ;  /* 0x000000020a0c7824 */ /* 0x000fe200078e00ff */
[----:B------:R-:W1:Y:S01]  /*0de0*/  LDC.64 R4, c[0x0][0x260] ;  /* 0x00009800ff047b82 */ /* 0x000e620000000a00 */
[----:B------:R-:W-:Y:S01]  /*0df0*/  SGXT.U32 R11, R11, 0x3 ;  /* 0x000000030b0b781a */ /* 0x000fe20000000000 */
[----:B------:R-:W-:Y:S01]  /*0e00*/  USHF.R.U32.HI UR16, URZ, 0x4, UR9 ;  /* 0x000000043f107899 */ /* 0x000fe20008011609 */
[----:B------:R-:W-:Y:S01]  /*0e10*/  IMAD.MOV.U32 R144, RZ, RZ, 0x3f800000 ;  /* 0x3f800000ff907424 */ /* 0x000fe200078e00ff */
[----:B------:R-:W-:Y:S01]  /*0e20*/  USHF.R.U32.HI UR6, URZ, 0x4, UR6 ;  /* 0x000000043f067899 */ /* 0x000fe20008011606 */
[----:B------:R-:W-:Y:S01]  /*0e30*/  IMAD.MOV.U32 R143, RZ, RZ, RZ ;  /* 0x000000ffff8f7224 */ /* 0x000fe200078e00ff */
[----:B------:R-:W-:Y:S01]  /*0e40*/  USGXT.U32 UR16, UR16, 0xe ;  /* 0x0000000e1010789a */ /* 0x000fe20008000000 */
[----:B------:R-:W-:Y:S01]  /*0e50*/  IMAD.MOV.U32 R141, RZ, RZ, RZ ;  /* 0x000000ffff8d7224 */ /* 0x000fe200078e00ff */
[----:B------:R-:W2:Y:S01]  /*0e60*/  LDC R40, c[0x0][0x268] ;  /* 0x00009a00ff287b82 */ /* 0x000ea20000000800 */
[----:B------:R-:W-:Y:S01]  /*0e70*/  USGXT.U32 UR6, UR6, 0xe ;  /* 0x0000000e0606789a */ /* 0x000fe20008000000 */
[----:B------:R-:W-:Y:S01]  /*0e80*/  IMAD.MOV.U32 R145, RZ, RZ, -0x800000 ;  /* 0xff800000ff917424 */ /* 0x000fe200078e00ff */
[----:B------:R-:W-:Y:S01]  /*0e90*/  UIADD3 UR12, UP0, UR16, 0x80, URZ ;  /* 0x00000080100c7890 */ /* 0x000fe2000ff1e03f */
[----:B------:R-:W-:Y:S01]  /*0ea0*/  IMAD.MOV.U32 R142, RZ, RZ, 0x3f800000 ;  /* 0x3f800000ff8e7424 */ /* 0x000fe200078e00ff */
[----:B------:R-:W-:Y:S01]  /*0eb0*/  UIADD3 UR14, UP1, UR6, 0x2, URZ ;  /* 0x00000002060e7890 */ /* 0x000fe2000ff3e03f */
[----:B------:R-:W-:Y:S01]  /*0ec0*/  CS2R R42, SRZ ;  /* 0x00000000002a7805 */ /* 0x000fe2000001ff00 */
[----:B------:R-:W-:Y:S01]  /*0ed0*/  UMOV UR7, URZ ;  /* 0x0000003f00077c82 */ /* 0x000fe20008000000 */
[----:B0-----:R-:W-:Y:S01]  /*0ee0*/  IMAD R8, R2, UR8, RZ ;  /* 0x0000000802087c24 */ /* 0x001fe2000f8e02ff */
[----:B------:R-:W-:Y:S01]  /*0ef0*/  SHF.R.U32.HI R2, RZ, 0x1, R9 ;  /* 0x00000001ff027819 */ /* 0x000fe20000011609 */
[----:B------:R-:W-:Y:S01]  /*0f00*/  IMAD R14, R6, R3, RZ ;  /* 0x00000003060e7224 */ /* 0x000fe200078e02ff */
[----:B------:R-:W-:Y:S01]  /*0f10*/  LOP3.LUT R6, R0, 0x1f, RZ, 0xc0, !PT ;  /* 0x0000001f00067812 */ /* 0x000fe200078ec0ff */
[----:B------:R-:W-:Y:S01]  /*0f20*/  IMAD.SHL.U32 R9, R8, 0x2, RZ ;  /* 0x0000000208097824 */ /* 0x000fe200078e00ff */
[----:B------:R-:W-:Y:S01]  /*0f30*/  LOP3.LUT R2, R7, R2, R11, 0xfe, !PT ;  /* 0x0000000207027212 */ /* 0x000fe200078efe0b */
[----:B------:R-:W-:Y:S01]  /*0f40*/  IMAD.HI R7, R10, 0x2, RZ ;  /* 0x000000020a077827 */ /* 0x000fe200078e02ff */
[----:B------:R-:W-:Y:S01]  /*0f50*/  SHF.R.U32.HI R10, RZ, 0x5, R0 ;  /* 0x00000005ff0a7819 */ /* 0x000fe20000011600 */
[----:B------:R-:W-:Y:S01]  /*0f60*/  UIADD3.X UR15, UR7, 0x40000040, URZ, UP1, !UPT ;  /* 0x40000040070f7890 */ /* 0x000fe20008ffe43f */
[----:B------:R-:W-:Y:S01]  /*0f70*/  IADD3 R85, P0, P1, R12, UR4, R9 ;  /* 0x000000040c557c10 */ /* 0x000fe2000f91e009 */
[----:B------:R-:W-:Y:S01]  /*0f80*/  IMAD R12, R3, 0x2, R14 ;  /* 0x00000002030c7824 */ /* 0x000fe200078e020e */
[----:B------:R-:W-:Y:S01]  /*0f90*/  CS2R R44, SRZ ;  /* 0x00000000002c7805 */ /* 0x000fe2000001ff00 */
[----:B------:R-:W-:Y:S01]  /*0fa0*/  IMAD.HI R8, R8, 0x2, RZ ;  /* 0x0000000208087827 */ /* 0x000fe200078e02ff */
[----:B------:R-:W-:-:S02]  /*0fb0*/  CS2R R46, SRZ ;  /* 0x00000000002e7805 */ /* 0x000fc4000001ff00 */
[----:B------:R-:W-:Y:S02]  /*0fc0*/  CS2R R48, SRZ ;  /* 0x0000000000307805 */ /* 0x000fe4000001ff00 */
[----:B------:R-:W-:Y:S01]  /*0fd0*/  CS2R R50, SRZ ;  /* 0x0000000000327805 */ /* 0x000fe2000001ff00 */
[----:B------:R-:W-:Y:S01]  /*0fe0*/  IMAD R16, R3, 0x2, R12 ;  /* 0x0000000203107824 */ /* 0x000fe200078e020c */
[----:B------:R-:W-:Y:S01]  /*0ff0*/  IADD3.X R39, R7, UR5, R8, P0, P1 ;  /* 0x0000000507277c10 */ /* 0x000fe200087e2408 */
[----:B-1----:R-:W-:Y:S01]  /*1000*/  IMAD R4, R4, UR8, RZ ;  /* 0x0000000804047c24 */ /* 0x002fe2000f8e02ff */
[----:B------:R-:W-:Y:S01]  /*1010*/  ULDC.64 UR4, c[0x0][0x220] ;  /* 0x0000880000047ab9 */ /* 0x000fe20000000a00 */
[C---:B------:R-:W-:Y:S01]  /*1020*/  IMAD R18, R3.reuse, 0x2, R16 ;  /* 0x0000000203127824 */ /* 0x040fe200078e0210 */
[----:B------:R-:W-:Y:S01]  /*1030*/  CS2R R52, SRZ ;  /* 0x0000000000347805 */ /* 0x000fe2000001ff00 */
[C---:B------:R-:W-:Y:S01]  /*1040*/  IMAD.SHL.U32 R7, R4.reuse, 0x2, RZ ;  /* 0x0000000204077824 */ /* 0x040fe200078e00ff */
[----:B------:R-:W-:Y:S01]  /*1050*/  CS2R R54, SRZ ;  /* 0x0000000000367805 */ /* 0x000fe2000001ff00 */
[----:B------:R-:W-:Y:S01]  /*1060*/  IMAD R20, R3, 0x2, R18 ;  /* 0x0000000203147824 */ /* 0x000fe200078e0212 */
[----:B------:R-:W-:Y:S01]  /*1070*/  UMOV UR10, 0xfffffffe ;  /* 0xfffffffe000a7882 */ /* 0x000fe20000000000 */
[----:B------:R-:W-:Y:S01]  /*1080*/  IMAD.HI R25, R4, 0x2, RZ ;  /* 0x0000000204197827 */ /* 0x000fe200078e02ff */
[----:B------:R-:W-:Y:S01]  /*1090*/  UMOV UR11, 0x7fffffdf ;  /* 0x7fffffdf000b7882 */ /* 0x000fe20000000000 */
[----:B------:R-:W-:-:S02]  /*10a0*/  UIADD3.64 UR30, UR14, 0x2, URZ ;  /* 0x000000020e1e7897 */ /* 0x000fc4000fffe03f */
[C---:B------:R-:W-:Y:S01]  /*10b0*/  IMAD R4, R3.reuse, 0x2, R20 ;  /* 0x0000000203047824 */ /* 0x040fe200078e0214 */
[----:B------:R-:W-:Y:S01]  /*10c0*/  UIADD3.64 UR10, UR6, -UR10, URZ ;  /* 0x8000000a060a7297 */ /* 0x000fe2000fffe03f */
[----:B------:R-:W-:Y:S01]  /*10d0*/  IMAD R9, R6, R5, RZ ;  /* 0x0000000506097224 */ /* 0x000fe200078e02ff */
[----:B------:R-:W-:Y:S01]  /*10e0*/  SGXT.U32 R6, R10, 0x2 ;  /* 0x000000020a06781a */ /* 0x000fe20000000000 */
[----:B------:R-:W-:Y:S01]  /*10f0*/  IMAD R24, R3, 0x2, R4 ;  /* 0x0000000203187824 */ /* 0x000fe200078e0204 */
[C---:B------:R-:W-:Y:S01]  /*1100*/  LEA R10, P4, R16.reuse, R85, 0x1 ;  /* 0x00000055100a7211 */ /* 0x040fe200078808ff */
[----:B------:R-:W-:Y:S01]  /*1110*/  IMAD.SHL.U32 R8, R9, 0x2, RZ ;  /* 0x0000000209087824 */ /* 0x000fe200078e00ff */
[----:B------:R-:W-:Y:S01]  /*1120*/  UIADD3.64 UR26, UR14, 0x4, URZ ;  /* 0x000000040e1a7897 */ /* 0x000fe2000fffe03f */
[C---:B------:R-:W-:Y:S01]  /*1130*/  IMAD R26, R3.reuse, 0x2, R24 ;  /* 0x00000002031a7824 */ /* 0x040fe200078e0218 */
[----:B------:R-:W-:Y:S01]  /*1140*/  LEA.HI.X.SX32 R11, R16, R39, 0x1, P4 ;  /* 0x00000027100b7211 */ /* 0x000fe200020f0eff */
[----:B--2---:R-:W-:Y:S01]  /*1150*/  IMAD R27, R6, R40, RZ ;  /* 0x00000028061b7224 */ /* 0x004fe200078e02ff */
[----:B------:R-:W-:Y:S01]  /*1160*/  IADD3 R116, P0, P1, R8, UR4, R7 ;  /* 0x0000000408747c10 */ /* 0x000fe2000f91e007 */
[----:B------:R-:W-:Y:S01]  /*1170*/  IMAD R28, R3, 0x2, R26 ;  /* 0x00000002031c7824 */ /* 0x000fe200078e021a */
[-C--:B------:R-:W-:Y:S01]  /*1180*/  LEA R6, P2, R14, R85.reuse, 0x1 ;  /* 0x000000550e067211 */ /* 0x080fe200078408ff */
[----:B------:R-:W-:Y:S01]  /*1190*/  IMAD.HI R36, R9, 0x2, RZ ;  /* 0x0000000209247827 */ /* 0x000fe200078e02ff */
[----:B------:R-:W-:Y:S01]  /*11a0*/  LEA R8, P3, R12, R85, 0x1 ;  /* 0x000000550c087211 */ /* 0x000fe200078608ff */
[----:B------:R-:W-:Y:S01]  /*11b0*/  UMOV UR4, URZ ;  /* 0x0000003f00047c82 */ /* 0x000fe20008000000 */
[-C--:B------:R-:W-:Y:S01]  /*11c0*/  LEA.HI.X.SX32 R7, R14, R39.reuse, 0x1, P2 ;  /* 0x000000270e077211 */ /* 0x080fe200010f0eff */
[C---:B------:R-:W-:Y:S01]  /*11d0*/  IMAD R30, R3.reuse, 0x2, R28 ;  /* 0x00000002031e7824 */ /* 0x040fe200078e021c */
[----:B------:R-:W-:Y:S01]  /*11e0*/  LEA.HI.X.SX32 R9, R12, R39, 0x1, P3 ;  /* 0x000000270c097211 */ /* 0x000fe200018f0eff */
[----:B------:R-:W-:Y:S01]  /*11f0*/  IMAD R29, R40, 0x4, R27 ;  /* 0x00000004281d7824 */ /* 0x000fe200078e021b */
[-C--:B------:R-:W-:Y:S01]  /*1200*/  LEA R12, P2, R18, R85.reuse, 0x1 ;  /* 0x00000055120c7211 */ /* 0x080fe200078408ff */
[C---:B------:R-:W-:Y:S01]  /*1210*/  IMAD R32, R3.reuse, 0x2, R30 ;  /* 0x0000000203207824 */ /* 0x040fe200078e021e */
[----:B------:R-:W-:Y:S01]  /*1220*/  LEA R16, P3, R4, R85, 0x1 ;  /* 0x0000005504107211 */ /* 0x000fe200078608ff */
[----:B------:R-:W-:Y:S01]  /*1230*/  IMAD R31, R40, 0x4, R29 ;  /* 0x00000004281f7824 */ /* 0x000fe200078e021d */
[----:B------:R-:W-:Y:S01]  /*1240*/  LEA.HI.X.SX32 R13, R18, R39, 0x1, P2 ;  /* 0x00000027120d7211 */ /* 0x000fe200010f0eff */
[----:B------:R-:W-:Y:S01]  /*1250*/  ULDC UR22, c[0x0][0x238] ;  /* 0x00008e0000167ab9 */ /* 0x000fe20000000800 */
[----:B------:R-:W-:Y:S01]  /*1260*/  LEA R14, P2, R20, R85, 0x1 ;  /* 0x00000055140e7211 */ /* 0x000fe200078408ff */
[----:B------:R-:W-:Y:S01]  /*1270*/  IMAD R33, R40, 0x4, R31 ;  /* 0x0000000428217824 */ /* 0x000fe200078e021f */
[-C--:B------:R-:W-:Y:S01]  /*1280*/  LEA.HI.X.SX32 R17, R4, R39.reuse, 0x1, P3 ;  /* 0x0000002704117211 */ /* 0x080fe200018f0eff */
[C---:B------:R-:W-:Y:S01]  /*1290*/  IMAD R4, R3.reuse, 0x2, R32 ;  /* 0x0000000203047824 */ /* 0x040fe200078e0220 */
[----:B------:R-:W-:Y:S01]  /*12a0*/  LEA.HI.X.SX32 R15, R20, R39, 0x1, P2 ;  /* 0x00000027140f7211 */ /* 0x000fe200010f0eff */
[----:B------:R-:W-:Y:S01]  /*12b0*/  IMAD R35, R40, 0x4, R33 ;  /* 0x0000000428237824 */ /* 0x000fe200078e0221 */
[-C--:B------:R-:W-:Y:S01]  /*12c0*/  LEA R18, P2, R24, R85.reuse, 0x1 ;  /* 0x0000005518127211 */ /* 0x080fe200078408ff */
[----:B------:R-:W-:Y:S01]  /*12d0*/  IMAD R34, R3, 0x2, R4 ;  /* 0x0000000203227824 */ /* 0x000fe200078e0204 */
[-C--:B------:R-:W-:Y:S01]  /*12e0*/  LEA R22, P4, R28, R85.reuse, 0x1 ;  /* 0x000000551c167211 */ /* 0x080fe200078808ff */
[----:B------:R-:W-:Y:S01]  /*12f0*/  IMAD R37, R40, 0x4, R35 ;  /* 0x0000000428257824 */ /* 0x000fe200078e0223 */
[----:B------:R-:W-:-:S02]  /*1300*/  LEA R20, P3, R26, R85, 0x1 ;  /* 0x000000551a147211 */ /* 0x000fc400078608ff */
[-C--:B------:R-:W-:Y:S01]  /*1310*/  LEA.HI.X.SX32 R19, R24, R39.reuse, 0x1, P2 ;  /* 0x0000002718137211 */ /* 0x080fe200010f0eff */
[C---:B------:R-:W-:Y:S01]  /*1320*/  IMAD R24, R3.reuse, 0x2, R34 ;  /* 0x0000000203187824 */ /* 0x040fe200078e0222 */
[-C--:B------:R-:W-:Y:S01]  /*1330*/  LEA.HI.X.SX32 R23, R28, R39.reuse, 0x1, P4 ;  /* 0x000000271c177211 */ /* 0x080fe200020f0eff */
[----:B------:R-:W-:Y:S01]  /*1340*/  IMAD R38, R40, 0x4, R37 ;  /* 0x0000000428267824 */ /* 0x000fe200078e0225 */
[----:B------:R-:W-:Y:S01]  /*1350*/  LEA.HI.X.SX32 R21, R26, R39, 0x1, P3 ;  /* 0x000000271a157211 */ /* 0x000fe200018f0eff */
[C---:B------:R-:W-:Y:S01]  /*1360*/  IMAD R26, R3.reuse, 0x2, R24 ;  /* 0x00000002031a7824 */ /* 0x040fe200078e0218 */
[-C--:B------:R-:W-:Y:S02]  /*1370*/  LEA R76, P4, R4, R85.reuse, 0x1 ;  /* 0x00000055044c7211 */ /* 0x080fe400078808ff */
[----:B------:R-:W-:Y:S02]  /*1380*/  LEA R72, P2, R30, R85, 0x1 ;  /* 0x000000551e487211 */ /* 0x000fe400078408ff */
[----:B------:R-:W-:Y:S01]  /*1390*/  LEA.HI.X.SX32 R77, R4, R39, 0x1, P4 ;  /* 0x00000027044d7211 */ /* 0x000fe200020f0eff */
[----:B------:R-:W-:Y:S01]  /*13a0*/  IMAD R4, R3, 0x2, R26 ;  /* 0x0000000203047824 */ /* 0x000fe200078e021a */
[----:B------:R-:W-:-:S02]  /*13b0*/  LEA R74, P3, R32, R85, 0x1 ;  /* 0x00000055204a7211 */ /* 0x000fc400078608ff */
[----:B------:R-:W-:Y:S02]  /*13c0*/  LEA.HI.X.SX32 R73, R30, R39, 0x1, P2 ;  /* 0x000000271e497211 */ /* 0x000fe400010f0eff */
[----:B------:R-:W-:Y:S02]  /*13d0*/  LEA R84, P5, R4, R85, 0x1 ;  /* 0x0000005504547211 */ /* 0x000fe400078a08ff */
[----:B------:R-:W-:Y:S02]  /*13e0*/  LEA.HI.X.SX32 R75, R32, R39, 0x1, P3 ;  /* 0x00000027204b7211 */ /* 0x000fe400018f0eff */
[-C--:B------:R-:W-:Y:S02]  /*13f0*/  LEA R78, P2, R34, R85.reuse, 0x1 ;  /* 0x00000055224e7211 */ /* 0x080fe400078408ff */
[-C--:B------:R-:W-:Y:S02]  /*1400*/  LEA R80, P3, R24, R85.reuse, 0x1 ;  /* 0x0000005518507211 */ /* 0x080fe400078608ff */
[----:B------:R-:W-:-:S02]  /*1410*/  LEA R82, P4, R26, R85, 0x1 ;  /* 0x000000551a527211 */ /* 0x000fc400078808ff */
[-C--:B------:R-:W-:Y:S01]  /*1420*/  LEA.HI.X.SX32 R85, R4, R39.reuse, 0x1, P5 ;  /* 0x0000002704557211 */ /* 0x080fe200028f0eff */
[----:B------:R-:W-:Y:S01]  /*1430*/  IMAD R4, R40, 0x4, R38 ;  /* 0x0000000428047824 */ /* 0x000fe200078e0226 */
[-C--:B------:R-:W-:Y:S02]  /*1440*/  LEA.HI.X.SX32 R81, R24, R39.reuse, 0x1, P3 ;  /* 0x0000002718517211 */ /* 0x080fe400018f0eff */
[----:B------:R-:W-:Y:S01]  /*1450*/  IADD3.X R36, R36, UR5, R25, P0, P1 ;  /* 0x0000000524247c10 */ /* 0x000fe200087e2419 */
[----:B------:R-:W-:Y:S01]  /*1460*/  IMAD R24, R40, 0x4, R4 ;  /* 0x0000000428187824 */ /* 0x000fe200078e0204 */
[-C--:B------:R-:W-:Y:S01]  /*1470*/  LEA R88, P1, R29, R116.reuse, 0x1 ;  /* 0x000000741d587211 */ /* 0x080fe200078208ff */
[----:B------:R-:W-:Y:S01]  /*1480*/  UMOV UR5, URZ ;  /* 0x0000003f00057c82 */ /* 0x000fe20008000000 */
[-C--:B------:R-:W-:Y:S01]  /*1490*/  LEA.HI.X.SX32 R83, R26, R39.reuse, 0x1, P4 ;  /* 0x000000271a537211 */ /* 0x080fe200020f0eff */
[----:B------:R-:W-:Y:S01]  /*14a0*/  IMAD R25, R40, 0x4, R24 ;  /* 0x0000000428197824 */ /* 0x000fe200078e0218 */
[-C--:B------:R-:W-:Y:S01]  /*14b0*/  LEA R86, P0, R27, R116.reuse, 0x1 ;  /* 0x000000741b567211 */ /* 0x080fe200078008ff */
[----:B------:R-:W-:Y:S01]  /*14c0*/  UIADD3.X UR13, UR5, 0x40000040, URZ, UP0, !UPT ;  /* 0x40000040050d7890 */ /* 0x000fe200087fe43f */
[----:B------:R-:W-:Y:S01]  /*14d0*/  LEA.HI.X.SX32 R79, R34, R39, 0x1, P2 ;  /* 0x00000027224f7211 */ /* 0x000fe200010f0eff */
[----:B------:R-:W-:Y:S01]  /*14e0*/  IMAD R26, R40, 0x4, R25 ;  /* 0x00000004281a7824 */ /* 0x000fe200078e0219 */
[----:B------:R-:W-:Y:S01]  /*14f0*/  LEA R90, P2, R31, R116, 0x1 ;  /* 0x000000741f5a7211 */ /* 0x000fe200078408ff */
[----:B------:R-:W-:Y:S01]  /*1500*/  UIADD3.64 UR28, UR12, 0x80, URZ ;  /* 0x000000800c1c7897 */ /* 0x000fe2000fffe03f */
[----:B------:R-:W-:Y:S01]  /*1510*/  LEA.HI.X.SX32 R89, R29, R36, 0x1, P1 ;  /* 0x000000241d597211 */ /* 0x000fe200008f0eff */
[----:B------:R-:W-:Y:S01]  /*1520*/  UIADD3.64 UR24, UR12, 0x100, URZ ;  /* 0x000001000c187897 */ /* 0x000fe2000fffe03f */
[----:B------:R-:W-:-:S02]  /*1530*/  LEA R94, P1, R35, R116, 0x1 ;  /* 0x00000074235e7211 */ /* 0x000fc400078208ff */
[-C--:B------:R-:W-:Y:S01]  /*1540*/  LEA.HI.X.SX32 R87, R27, R36.reuse, 0x1, P0 ;  /* 0x000000241b577211 */ /* 0x080fe200000f0eff */
[C---:B------:R-:W-:Y:S01]  /*1550*/  IMAD R27, R40.reuse, 0x4, R26 ;  /* 0x00000004281b7824 */ /* 0x040fe200078e021a */
[----:B------:R-:W-:Y:S02]  /*1560*/  LEA.HI.X.SX32 R91, R31, R36, 0x1, P2 ;  /* 0x000000241f5b7211 */ /* 0x000fe400010f0eff */
[----:B------:R-:W-:Y:S02]  /*1570*/  CS2R R30, SRZ ;  /* 0x00000000001e7805 */ /* 0x000fe4000001ff00 */
[-C--:B------:R-:W-:Y:S01]  /*1580*/  LEA R92, P0, R33, R116.reuse, 0x1 ;  /* 0x00000074215c7211 */ /* 0x080fe200078008ff */
[----:B------:R-:W-:Y:S01]  /*1590*/  IMAD R28, R40, 0x4, R27 ;  /* 0x00000004281c7824 */ /* 0x000fe200078e021b */
[----:B------:R-:W-:Y:S02]  /*15a0*/  LEA R96, P2, R37, R116, 0x1 ;  /* 0x0000007425607211 */ /* 0x000fe400078408ff */
[----:B------:R-:W-:-:S02]  /*15b0*/  LEA.HI.X.SX32 R95, R35, R36, 0x1, P1 ;  /* 0x00000024235f7211 */ /* 0x000fc400008f0eff */
[----:B------:R-:W-:Y:S02]  /*15c0*/  CS2R R34, SRZ ;  /* 0x0000000000227805 */ /* 0x000fe4000001ff00 */
[----:B------:R-:W-:Y:S02]  /*15d0*/  LEA R100, P1, R4, R116, 0x1 ;  /* 0x0000007404647211 */ /* 0x000fe400078208ff */
[-C--:B------:R-:W-:Y:S02]  /*15e0*/  LEA.HI.X.SX32 R93, R33, R36.reuse, 0x1, P0 ;  /* 0x00000024215d7211 */ /* 0x080fe400000f0eff */
[----:B------:R-:W-:Y:S02]  /*15f0*/  CS2R R32, SRZ ;  /* 0x0000000000207805 */ /* 0x000fe4000001ff00 */
[----:B------:R-:W-:Y:S02]  /*1600*/  LEA.HI.X.SX32 R97, R37, R36, 0x1, P2 ;  /* 0x0000002425617211 */ /* 0x000fe400010f0eff */
[----:B------:R-:W-:-:S02]  /*1610*/  LEA R98, P0, R38, R116, 0x1 ;  /* 0x0000007426627211 */ /* 0x000fc400078008ff */
[----:B------:R-:W-:Y:S02]  /*1620*/  LEA R102, P2, R24, R116, 0x1 ;  /* 0x0000007418667211 */ /* 0x000fe400078408ff */
[-C--:B------:R-:W-:Y:S01]  /*1630*/  LEA.HI.X.SX32 R101, R4, R36.reuse, 0x1, P1 ;  /* 0x0000002404657211 */ /* 0x080fe200008f0eff */
[----:B------:R-:W-:Y:S01]  /*1640*/  IMAD R4, R40, 0x4, R28 ;  /* 0x0000000428047824 */ /* 0x000fe200078e021c */
[-C--:B------:R-:W-:Y:S02]  /*1650*/  LEA.HI.X.SX32 R99, R38, R36.reuse, 0x1, P0 ;  /* 0x0000002426637211 */ /* 0x080fe400000f0eff */
[----:B------:R-:W-:Y:S02]  /*1660*/  CS2R R38, SRZ ;  /* 0x0000000000267805 */ /* 0x000fe4000001ff00 */
[----:B------:R-:W-:Y:S01]  /*1670*/  LEA.HI.X.SX32 R103, R24, R36, 0x1, P2 ;  /* 0x0000002418677211 */ /* 0x000fe200010f0eff */
[----:B------:R-:W-:Y:S01]  /*1680*/  IMAD R24, R40, 0x4, R4 ;  /* 0x0000000428187824 */ /* 0x000fe200078e0204 */
[----:B------:R-:W-:-:S02]  /*1690*/  LEA R104, P0, R25, R116, 0x1 ;  /* 0x0000007419687211 */ /* 0x000fc400078008ff */
[-C--:B------:R-:W-:Y:S02]  /*16a0*/  LEA R106, P1, R26, R116.reuse, 0x1 ;  /* 0x000000741a6a7211 */ /* 0x080fe400078208ff */
[----:B------:R-:W-:Y:S02]  /*16b0*/  LEA R108, P2, R27, R116, 0x1 ;  /* 0x000000741b6c7211 */ /* 0x000fe400078408ff */
[-C--:B------:R-:W-:Y:S01]  /*16c0*/  LEA.HI.X.SX32 R105, R25, R36.reuse, 0x1, P0 ;  /* 0x0000002419697211 */ /* 0x080fe200000f0eff */
[----:B------:R-:W-:Y:S01]  /*16d0*/  IMAD R25, R40, 0x4, R24 ;  /* 0x0000000428197824 */ /* 0x000fe200078e0218 */
[-C--:B------:R-:W-:Y:S02]  /*16e0*/  LEA.HI.X.SX32 R107, R26, R36.reuse, 0x1, P1 ;  /* 0x000000241a6b7211 */ /* 0x080fe400008f0eff */
[----:B------:R-:W-:Y:S02]  /*16f0*/  CS2R R40, SRZ ;  /* 0x0000000000287805 */ /* 0x000fe4000001ff00 */
[----:B------:R-:W-:-:S02]  /*1700*/  LEA.HI.X.SX32 R109, R27, R36, 0x1, P2 ;  /* 0x000000241b6d7211 */ /* 0x000fc400010f0eff */
[----:B------:R-:W-:Y:S02]  /*1710*/  CS2R R26, SRZ ;  /* 0x00000000001a7805 */ /* 0x000fe4000001ff00 */
[-C--:B------:R-:W-:Y:S02]  /*1720*/  LEA R110, P0, R28, R116.reuse, 0x1 ;  /* 0x000000741c6e7211 */ /* 0x080fe400078008ff */
[-C--:B------:R-:W-:Y:S02]  /*1730*/  LEA R112, P1, R4, R116.reuse, 0x1 ;  /* 0x0000007404707211 */ /* 0x080fe400078208ff */
[-C--:B------:R-:W-:Y:S02]  /*1740*/  LEA R114, P2, R24, R116.reuse, 0x1 ;  /* 0x0000007418727211 */ /* 0x080fe400078408ff */
[----:B------:R-:W-:Y:S02]  /*1750*/  LEA R116, P3, R25, R116, 0x1 ;  /* 0x0000007419747211 */ /* 0x000fe400078608ff */
[----:B------:R-:W-:-:S02]  /*1760*/  LEA.HI.X.SX32 R111, R28, R36, 0x1, P0 ;  /* 0x000000241c6f7211 */ /* 0x000fc400000f0eff */
[----:B------:R-:W-:Y:S02]  /*1770*/  CS2R R28, SRZ ;  /* 0x00000000001c7805 */ /* 0x000fe4000001ff00 */
[-C--:B------:R-:W-:Y:S01]  /*1780*/  LEA.HI.X.SX32 R113, R4, R36.reuse, 0x1, P1 ;  /* 0x0000002404717211 */ /* 0x080fe200008f0eff */
[----:B------:R-:W-:Y:S01]  /*1790*/  IMAD.MOV.U32 R4, RZ, RZ, -0x800000 ;  /* 0xff800000ff047424 */ /* 0x000fe200078e00ff */
[-C--:B------:R-:W-:Y:S02]  /*17a0*/  LEA.HI.X.SX32 R115, R24, R36.reuse, 0x1, P2 ;  /* 0x0000002418737211 */ /* 0x080fe400010f0eff */
[----:B------:R-:W-:Y:S02]  /*17b0*/  LEA.HI.X.SX32 R117, R25, R36, 0x1, P3 ;  /* 0x0000002419757211 */ /* 0x000fe400018f0eff */
[----:B------:R-:W-:Y:S02]  /*17c0*/  CS2R R24, SRZ ;  /* 0x0000000000187805 */ /* 0x000fe4000001ff00 */
[----:B------:R-:W-:-:S07]  /*17d0*/  CS2R R36, SRZ ;  /* 0x0000000000247805 */ /* 0x000fce000001ff00 */
.L_x_1:
[----:B------:R-:W-:-:S04]  /*17e0*/  IMAD.WIDE R64, R143, 0x2, R16 ;  /* 0x000000028f407825 */ /* 0x000fc800078e0210 */
[C---:B------:R-:W-:Y:S01]  /*17f0*/  IMAD.WIDE R56, R143.reuse, 0x2, R6 ;  /* 0x000000028f387825 */ /* 0x040fe200078e0206 */
[----:B------:R0:W2:Y:S03]  /*1800*/  LDG.E.U16 R129, desc[UR20][R64.64] ;  /* 0x0000001440817981 */ /* 0x0000a6000c1e1500 */
[C---:B------:R-:W-:Y:S01]  /*1810*/  IMAD.WIDE R58, R143.reuse, 0x2, R8 ;  /* 0x000000028f3a7825 */ /* 0x040fe200078e0208 */
[----:B------:R-:W3:Y:S03]  /*1820*/  LDG.E.U16 R124, desc[UR20][R56.64] ;  /* 0x00000014387c7981 */ /* 0x000ee6000c1e1500 */
[C---:B------:R-:W-:Y:S01]  /*1830*/  IMAD.WIDE R60, R143.reuse, 0x2, R10 ;  /* 0x000000028f3c7825 */ /* 0x040fe200078e020a */
[----:B------:R-:W4:Y:S03]  /*1840*/  LDG.E.U16 R125, desc[UR20][R58.64] ;  /* 0x000000143a7d7981 */ /* 0x000f26000c1e1500 */
[C---:B------:R-:W-:Y:S01]  /*1850*/  IMAD.WIDE R62, R143.reuse, 0x2, R14 ;  /* 0x000000028f3e7825 */ /* 0x040fe200078e020e */
[----:B------:R1:W5:Y:S03]  /*1860*/  LDG.E.U16 R126, desc[UR20][R60.64] ;  /* 0x000000143c7e7981 */ /* 0x000366000c1e1500 */
[C---:B------:R-:W-:Y:S01]  /*1870*/  IMAD.WIDE R68, R143.reuse, 0x2, R22 ;  /* 0x000000028f447825 */ /* 0x040fe200078e0216 */
[----:B------:R1:W2:Y:S03]  /*1880*/  LDG.E.U16 R128, desc[UR20][R62.64] ;  /* 0x000000143e807981 */ /* 0x0002a6000c1e1500 */
[----:B------:R-:W-:-:S02]  /*1890*/  IMAD.WIDE R120, R143, 0x2, R78 ;  /* 0x000000028f787825 */ /* 0x000fc400078e024e */
[----:B------:R-:W4:Y:S02]  /*18a0*/  LDG.E.U16 R68, desc[UR20][R68.64] ;  /* 0x0000001444447981 */ /* 0x000f24000c1e1500 */
[C---:B------:R-:W-:Y:S02]  /*18b0*/  IMAD.WIDE R70, R143.reuse, 0x2, R72 ;  /* 0x000000028f467825 */ /* 0x040fe400078e0248 */
[----:B------:R-:W5:Y:S02]  /*18c0*/  LDG.E.U16 R120, desc[UR20][R120.64] ;  /* 0x0000001478787981 */ /* 0x000f64000c1e1500 */
[C---:B------:R-:W-:Y:S02]  /*18d0*/  IMAD.WIDE R122, R143.reuse, 0x2, R80 ;  /* 0x000000028f7a7825 */ /* 0x040fe400078e0250 */
[----:B------:R-:W5:Y:S02]  /*18e0*/  LDG.E.U16 R71, desc[UR20][R70.64] ;  /* 0x0000001446477981 */ /* 0x000f64000c1e1500 */
[----:B------:R-:W-:-:S02]  /*18f0*/  IMAD.WIDE R66, R143, 0x2, R18 ;  /* 0x000000028f427825 */ /* 0x000fc400078e0212 */
[----:B------:R-:W5:Y:S02]  /*1900*/  LDG.E.U16 R123, desc[UR20][R122.64] ;  /* 0x000000147a7b7981 */ /* 0x000f64000c1e1500 */
[C---:B------:R-:W-:Y:S02]  /*1910*/  IMAD.WIDE R118, R143.reuse, 0x2, R74 ;  /* 0x000000028f767825 */ /* 0x040fe400078e024a */
[----:B------:R-:W5:Y:S02]  /*1920*/  LDG.E.U16 R66, desc[UR20][R66.64] ;  /* 0x0000001442427981 */ /* 0x000f64000c1e1500 */
[C---:B0-----:R-:W-:Y:S02]  /*1930*/  IMAD.WIDE R64, R143.reuse, 0x2, R82 ;  /* 0x000000028f407825 */ /* 0x041fe400078e0252 */
[----:B------:R-:W5:Y:S02]  /*1940*/  LDG.E.U16 R118, desc[UR20][R118.64] ;  /* 0x0000001476767981 */ /* 0x000f64000c1e1500 */
[----:B-1----:R-:W-:-:S02]  /*1950*/  IMAD.WIDE R60, R143, 0x2, R12 ;  /* 0x000000028f3c7825 */ /* 0x002fc400078e020c */
[----:B------:R-:W5:Y:S02]  /*1960*/  LDG.E.U16 R130, desc[UR20][R64.64] ;  /* 0x0000001440827981 */ /* 0x000f64000c1e1500 */
[C---:B------:R-:W-:Y:S02]  /*1970*/  IMAD.WIDE R62, R143.reuse, 0x2, R20 ;  /* 0x000000028f3e7825 */ /* 0x040fe400078e0214 */
[----:B------:R-:W5:Y:S02]  /*1980*/  LDG.E.U16 R127, desc[UR20][R60.64] ;  /* 0x000000143c7f7981 */ /* 0x000f64000c1e1500 */
[C---:B------:R-:W-:Y:S02]  /*1990*/  IMAD.WIDE R58, R143.reuse, 0x2, R76 ;  /* 0x000000028f3a7825 */ /* 0x040fe400078e024c */
[----:B------:R-:W5:Y:S02]  /*19a0*/  LDG.E.U16 R131, desc[UR20][R62.64] ;  /* 0x000000143e837981 */ /* 0x000f64000c1e1500 */
[----:B------:R-:W-:-:S02]  /*19b0*/  IMAD.WIDE R56, R143, 0x2, R84 ;  /* 0x000000028f387825 */ /* 0x000fc400078e0254 */
[----:B------:R-:W5:Y:S04]  /*19c0*/  LDG.E.U16 R133, desc[UR20][R58.64] ;  /* 0x000000143a857981 */ /* 0x000f68000c1e1500 */
[----:B------:R-:W5:Y:S01]  /*19d0*/  LDG.E.U16 R121, desc[UR20][R56.64] ;  /* 0x0000001438797981 */ /* 0x000f62000c1e1500 */
[----:B------:R-:W-:Y:S06]  /*19e0*/  BAR.SYNC.DEFER_BLOCKING 0x0 ;  /* 0x0000000000007b1d */ /* 0x000fec0000010000 */
[----:B------:R-:W-:Y:S01]  /*19f0*/  UMOV UR17, 0x40000040 ;  /* 0x4000004000117882 */ /* 0x000fe20000000000 */
[----:B------:R-:W-:Y:S01]  /*1a00*/  UMOV UR18, UR6 ;  /* 0x0000000600127c82 */ /* 0x000fe20008000000 */
[----:B------:R-:W-:Y:S01]  /*1a10*/  UMOV UR19, 0x40000040 ;  /* 0x4000004000137882 */ /* 0x000fe20000000000 */
[----:B------:R-:W-:-:S04]  /*1a20*/  IMAD.WIDE R134, R141, 0x2, R94 ;  /* 0x000000028d867825 */ /* 0x000fc800078e025e */
[----:B------:R-:W-:-:S04]  /*1a30*/  IMAD.WIDE R146, R141, 0x2, R86 ;  /* 0x000000028d927825 */ /* 0x000fc800078e0256 */
[C---:B------:R-:W-:Y:S01]  /*1a40*/  IMAD.WIDE R154, R141.reuse, 0x2, R96 ;  /* 0x000000028d9a7825 */ /* 0x040fe200078e0260 */
[----:B---3--:R-:W-:Y:S04]  /*1a50*/  STS.U16 [R137+UR9+0x2000], R124 ;  /* 0x0020007c89007988 */ /* 0x008fe80008000409 */
[----:B--2---:R-:W-:Y:S04]  /*1a60*/  STS.U16 [R137+UR9+0x2400], R128 ;  /* 0x0024008089007988 */ /* 0x004fe80008000409 */
[----:B----4-:R-:W-:Y:S04]  /*1a70*/  STS.U16 [R137+UR9+0x2800], R68 ;  /* 0x0028004489007988 */ /* 0x010fe80008000409 */
[----:B-----5:R-:W-:Y:S04]  /*1a80*/  STS.U16 [R137+UR9+0x2c00], R120 ;  /* 0x002c007889007988 */ /* 0x020fe80008000409 */
[----:B------:R-:W-:Y:S04]  /*1a90*/  STS.U16 [R138+UR9+0x2100], R125 ;  /* 0x0021007d8a007988 */ /* 0x000fe80008000409 */
[----:B------:R-:W-:Y:S04]  /*1aa0*/  STS.U16 [R138+UR9+0x2500], R129 ;  /* 0x002500818a007988 */ /* 0x000fe80008000409 */
[----:B------:R-:W-:Y:S04]  /*1ab0*/  STS.U16 [R138+UR9+0x2900], R71 ;  /* 0x002900478a007988 */ /* 0x000fe80008000409 */
[----:B------:R-:W-:Y:S04]  /*1ac0*/  STS.U16 [R138+UR9+0x2d00], R123 ;  /* 0x002d007b8a007988 */ /* 0x000fe80008000409 */
[----:B------:R-:W-:Y:S04]  /*1ad0*/  STS.U16 [R139+UR9+0x2200], R126 ;  /* 0x0022007e8b007988 */ /* 0x000fe80008000409 */
[----:B------:R0:W-:Y:S04]  /*1ae0*/  STS.U16 [R139+UR9+0x2600], R66 ;  /* 0x002600428b007988 */ /* 0x0001e80008000409 */
[----:B------:R1:W-:Y:S04]  /*1af0*/  STS.U16 [R139+UR9+0x2a00], R118 ;  /* 0x002a00768b007988 */ /* 0x0003e80008000409 */
[----:B------:R-:W-:Y:S04]  /*1b00*/  STS.U16 [R139+UR9+0x2e00], R130 ;  /* 0x002e00828b007988 */ /* 0x000fe80008000409 */
[----:B------:R-:W-:Y:S04]  /*1b10*/  STS.U16 [R140+UR9+0x2300], R127 ;  /* 0x0023007f8c007988 */ /* 0x000fe80008000409 */
[----:B------:R2:W-:Y:S04]  /*1b20*/  STS.U16 [R140+UR9+0x2700], R131 ;  /* 0x002700838c007988 */ /* 0x0005e80008000409 */
[----:B------:R3:W-:Y:S04]  /*1b30*/  STS.U16 [R140+UR9+0x2b00], R133 ;  /* 0x002b00858c007988 */ /* 0x0007e80008000409 */
[----:B------:R4:W-:Y:S01]  /*1b40*/  STS.U16 [R140+UR9+0x2f00], R121 ;  /* 0x002f00798c007988 */ /* 0x0009e20008000409 */
[----:B------:R5:W-:Y:S06]  /*1b50*/  MEMBAR.ALL.CTA ;  /* 0x0000000000007992 */ /* 0x000bec0000008000 */
[----:B-----5:R-:W5:Y:S02]  /*1b60*/  FENCE.VIEW.ASYNC.S ;  /* 0x00000000000073c6 */ /* 0x020f640000000000 */
[----:B-----5:R-:W-:Y:S06]  /*1b70*/  BAR.SYNC.DEFER_BLOCKING 0x0 ;  /* 0x0000000000007b1d */ /* 0x020fec0000010000 */
[----:B0-----:R-:W-:Y:S01]  /*1b80*/  WARPGROUP.ARRIVE ;  /* 0x00000000000079c5 */ /* 0x001fe20000000000 */
[C---:B-1----:R-:W-:Y:S01]  /*1b90*/  IMAD.WIDE R118, R141.reuse, 0x2, R88 ;  /* 0x000000028d767825 */ /* 0x042fe200078e0258 */
[----:B------:R-:W5:Y:S04]  /*1ba0*/  LDG.E.U16 R150, desc[UR20][R134.64] ;  /* 0x0000001486967981 */ /* 0x000f68000c1e1500 */
[----:B------:R-:W-:Y:S01]  /*1bb0*/  HGMMA.64x32x16.F32.BF16 R56, gdesc[UR16].tnspA, RZ, !UPT ;  /* 0x20600000103879f0 */ /* 0x000fe2000c7018ff */
[C---:B--2---:R-:W-:Y:S01]  /*1bc0*/  IMAD.WIDE R130, R141.reuse, 0x2, R90 ;  /* 0x000000028d827825 */ /* 0x044fe200078e025a */
[----:B------:R0:W2:Y:S03]  /*1bd0*/  LDG.E.U16 R149, desc[UR20][R118.64] ;  /* 0x0000001476957981 */ /* 0x0000a6000c1e1500 */
[C---:B---3--:R-:W-:Y:S01]  /*1be0*/  IMAD.WIDE R132, R141.reuse, 0x2, R92 ;  /* 0x000000028d847825 */ /* 0x048fe200078e025c */
[----:B------:R-:W3:Y:S03]  /*1bf0*/  LDG.E.U16 R152, desc[UR20][R130.64] ;  /* 0x0000001482987981 */ /* 0x000ee6000c1e1500 */
[C---:B------:R-:W-:Y:S01]  /*1c00*/  IMAD.WIDE R128, R141.reuse, 0x2, R98 ;  /* 0x000000028d807825 */ /* 0x040fe200078e0262 */
[----:B------:R-:W2:Y:S03]  /*1c10*/  LDG.E.U16 R151, desc[UR20][R132.64] ;  /* 0x0000001484977981 */ /* 0x000ea6000c1e1500 */
[C---:B0-----:R-:W-:Y:S01]  /*1c20*/  IMAD.WIDE R118, R141.reuse, 0x2, R102 ;  /* 0x000000028d767825 */ /* 0x041fe200078e0266 */
[----:B------:R0:W2:Y:S03]  /*1c30*/  LDG.E.U16 R148, desc[UR20][R128.64] ;  /* 0x0000001480947981 */ /* 0x0000a6000c1e1500 */
[C---:B------:R-:W-:Y:S01]  /*1c40*/  IMAD.WIDE R122, R141.reuse, 0x2, R106 ;  /* 0x000000028d7a7825 */ /* 0x040fe200078e026a */
[----:B------:R-:W5:Y:S03]  /*1c50*/  LDG.E.U16 R146, desc[UR20][R146.64] ;  /* 0x0000001492927981 */ /* 0x000f66000c1e1500 */
[C---:B------:R-:W-:Y:S01]  /*1c60*/  IMAD.WIDE R124, R141.reuse, 0x2, R110 ;  /* 0x000000028d7c7825 */ /* 0x040fe200078e026e */
[----:B------:R1:W2:Y:S03]  /*1c70*/  LDG.E.U16 R118, desc[UR20][R118.64] ;  /* 0x0000001476767981 */ /* 0x0002a6000c1e1500 */
[C---:B------:R-:W-:Y:S01]  /*1c80*/  IMAD.WIDE R126, R141.reuse, 0x2, R114 ;  /* 0x000000028d7e7825 */ /* 0x040fe200078e0272 */
[----:B------:R-:W2:Y:S03]  /*1c90*/  LDG.E.U16 R122, desc[UR20][R122.64] ;  /* 0x000000147a7a7981 */ /* 0x000ea6000c1e1500 */
[C---:B----4-:R-:W-:Y:S01]  /*1ca0*/  IMAD.WIDE R120, R141.reuse, 0x2, R100 ;  /* 0x000000028d787825 */ /* 0x050fe200078e0264 */
[----:B------:R-:W4:Y:S03]  /*1cb0*/  LDG.E.U16 R124, desc[UR20][R124.64] ;  /* 0x000000147c7c7981 */ /* 0x000f26000c1e1500 */
[C---:B0-----:R-:W-:Y:S01]  /*1cc0*/  IMAD.WIDE R128, R141.reuse, 0x2, R104 ;  /* 0x000000028d807825 */ /* 0x041fe200078e0268 */
[----:B------:R0:W4:Y:S01]  /*1cd0*/  LDG.E.U16 R126, desc[UR20][R126.64] ;  /* 0x000000147e7e7981 */ /* 0x000122000c1e1500 */
[----:B------:R-:W-:Y:S02]  /*1ce0*/  HGMMA.64x32x16.F32.BF16 R56, gdesc[UR12].tnspA, R56 ;  /* 0x206000000c3879f0 */ /* 0x000fe40008701838 */
[C---:B------:R-:W-:Y:S01]  /*1cf0*/  IMAD.WIDE R130, R141.reuse, 0x2, R108 ;  /* 0x000000028d827825 */ /* 0x040fe200078e026c */
[----:B------:R-:W4:Y:S03]  /*1d00*/  LDG.E.U16 R147, desc[UR20][R154.64] ;  /* 0x000000149a937981 */ /* 0x000f26000c1e1500 */
[C---:B------:R-:W-:Y:S01]  /*1d10*/  IMAD.WIDE R132, R141.reuse, 0x2, R112 ;  /* 0x000000028d847825 */ /* 0x040fe200078e0270 */
[----:B------:R0:W4:Y:S03]  /*1d20*/  LDG.E.U16 R121, desc[UR20][R120.64] ;  /* 0x0000001478797981 */ /* 0x000126000c1e1500 */
[----:B------:R-:W-:Y:S01]  /*1d30*/  IMAD.WIDE R134, R141, 0x2, R116 ;  /* 0x000000028d867825 */ /* 0x000fe200078e0274 */
[----:B------:R-:W4:Y:S04]  /*1d40*/  LDG.E.U16 R129, desc[UR20][R128.64] ;  /* 0x0000001480817981 */ /* 0x000f28000c1e1500 */
[----:B------:R-:W4:Y:S04]  /*1d50*/  LDG.E.U16 R131, desc[UR20][R130.64] ;  /* 0x0000001482837981 */ /* 0x000f28000c1e1500 */
[----:B------:R0:W4:Y:S04]  /*1d60*/  LDG.E.U16 R133, desc[UR20][R132.64] ;  /* 0x0000001484857981 */ /* 0x000128000c1e1500 */
[----:B------:R0:W4:Y:S01]  /*1d70*/  LDG.E.U16 R135, desc[UR20][R134.64] ;  /* 0x0000001486877981 */ /* 0x000122000c1e1500 */
[----:B------:R-:W-:Y:S01]  /*1d80*/  HGMMA.64x32x16.F32.BF16 R56, gdesc[UR28].tnspA, R56 ;  /* 0x206000001c3879f0 */ /* 0x000fe20008701838 */
[----:B-1----:R-:W-:-:S05]  /*1d90*/  IMAD.SHL.U32 R119, R0, 0x2, RZ ;  /* 0x0000000200777824 */ /* 0x002fca00078e00ff */
[----:B------:R-:W-:-:S04]  /*1da0*/  LOP3.LUT R119, R119, 0x6, RZ, 0xc0, !PT ;  /* 0x0000000677777812 */ /* 0x000fc800078ec0ff */
[----:B0-----:R-:W-:-:S04]  /*1db0*/  IADD3 R127, P0, R119, UR4, RZ ;  /* 0x00000004777f7c10 */ /* 0x001fc8000ff1e0ff */
[----:B------:R-:W-:Y:S01]  /*1dc0*/  IADD3 R125, P4, R127, 0x9, RZ ;  /* 0x000000097f7d7810 */ /* 0x000fe20007f9e0ff */
[----:B------:R-:W-:Y:S01]  /*1dd0*/  HGMMA.64x32x16.F32.BF16 R56, gdesc[UR24].tnspA, R56, gsb0 ;  /* 0x20600000183879f0 */ /* 0x000fe20008001838 */
[----:B------:R-:W-:Y:S01]  /*1de0*/  IMAD.X R120, RZ, RZ, UR5, P0 ;  /* 0x00000005ff787e24 */ /* 0x000fe200080e06ff */
[----:B------:R-:W-:-:S03]  /*1df0*/  LOP3.LUT R154, R2, 0x8, RZ, 0xfc, !PT ;  /* 0x00000008029a7812 */ /* 0x000fc600078efcff */
[--C-:B------:R-:W-:Y:S01]  /*1e00*/  IMAD.X R156, RZ, RZ, R120.reuse, P4 ;  /* 0x000000ffff9c7224 */ /* 0x100fe200020e0678 */
[C---:B------:R-:W-:Y:S02]  /*1e10*/  IADD3 R157, P4, R127.reuse, 0x11, RZ ;  /* 0x000000117f9d7810 */ /* 0x040fe40007f9e0ff */
[C---:B------:R-:W-:Y:S02]  /*1e20*/  IADD3 R119, P6, R127.reuse, 0x8, RZ ;  /* 0x000000087f777810 */ /* 0x040fe40007fde0ff */
[C---:B------:R-:W-:Y:S01]  /*1e30*/  IADD3 R123, P2, R127.reuse, 0x10, RZ ;  /* 0x000000107f7b7810 */ /* 0x040fe20007f5e0ff */
[--C-:B------:R-:W-:Y:S01]  /*1e40*/  IMAD.X R132, RZ, RZ, R120.reuse, P4 ;  /* 0x000000ffff847224 */ /* 0x100fe200020e0678 */
[----:B------:R-:W-:Y:S02]  /*1e50*/  ISETP.GE.U32.AND P4, PT, R127, R154, PT ;  /* 0x0000009a7f00720c */ /* 0x000fe40003f86070 */
[----:B------:R-:W-:Y:S02]  /*1e60*/  ISETP.GT.U32.AND P1, PT, R119, R2, PT ;  /* 0x000000027700720c */ /* 0x000fe40003f24070 */
[----:B------:R-:W-:Y:S01]  /*1e70*/  ISETP.GT.U32.AND P0, PT, R127, R154, PT ;  /* 0x0000009a7f00720c */ /* 0x000fe20003f04070 */
[----:B------:R-:W-:Y:S01]  /*1e80*/  IMAD.X R134, RZ, RZ, R120, P2 ;  /* 0x000000ffff867224 */ /* 0x000fe200010e0678 */
[----:B------:R-:W-:-:S02]  /*1e90*/  ISETP.GE.U32.AND.EX P4, PT, R120, RZ, PT, P4 ;  /* 0x000000ff7800720c */ /* 0x000fc40003f86140 */
[C---:B------:R-:W-:Y:S02]  /*1ea0*/  IADD3 R155, P2, R127.reuse, 0x18, RZ ;  /* 0x000000187f9b7810 */ /* 0x040fe40007f5e0ff */
[C---:B------:R-:W-:Y:S02]  /*1eb0*/  ISETP.GT.U32.AND.EX P0, PT, R120.reuse, RZ, PT, P0 ;  /* 0x000000ff7800720c */ /* 0x040fe40003f04100 */
[CC--:B------:R-:W-:Y:S01]  /*1ec0*/  ISETP.GT.U32.AND P5, PT, R127.reuse, R2.reuse, PT ;  /* 0x000000027f00720c */ /* 0x0c0fe20003fa4070 */
[----:B------:R-:W-:Y:S01]  /*1ed0*/  IMAD.X R130, RZ, RZ, R120, P2 ;  /* 0x000000ffff827224 */ /* 0x000fe200010e0678 */
[C---:B------:R-:W-:Y:S02]  /*1ee0*/  ISETP.GE.U32.AND P3, PT, R127.reuse, R2, PT ;  /* 0x000000027f00720c */ /* 0x040fe40003f66070 */
[----:B------:R-:W-:Y:S02]  /*1ef0*/  IADD3 R127, P2, R127, 0x19, RZ ;  /* 0x000000197f7f7810 */ /* 0x000fe40007f5e0ff */
[----:B------:R-:W-:-:S03]  /*1f00*/  ISETP.GT.U32.AND.EX P5, PT, R120, RZ, PT, P5 ;  /* 0x000000ff7800720c */ /* 0x000fc60003fa4150 */
[----:B------:R-:W-:Y:S01]  /*1f10*/  IMAD.X R128, RZ, RZ, R120, P2 ;  /* 0x000000ffff807224 */ /* 0x000fe200010e0678 */
[----:B------:R-:W-:Y:S01]  /*1f20*/  ISETP.GT.U32.AND P2, PT, R125, R2, PT ;  /* 0x000000027d00720c */ /* 0x000fe20003f44070 */
[----:B------:R-:W-:Y:S02]  /*1f30*/  WARPGROUP.DEPBAR.LE gsb0, 0x0 ;  /* 0x00008000000079c5 */ /* 0x000fe40000010000 */
[----:B------:R-:W-:Y:S01]  /*1f40*/  FMUL R119, R59, UR22 ;  /* 0x000000163b777c20 */ /* 0x000fe20008400000 */
[----:B------:R-:W-:Y:S01]  /*1f50*/  FMUL R58, R58, UR22 ;  /* 0x000000163a3a7c20 */ /* 0x000fe20008400000 */
[----:B------:R-:W-:Y:S01]  /*1f60*/  ISETP.GE.U32.AND.EX P3, PT, R120, RZ, PT, P3 ;  /* 0x000000ff7800720c */ /* 0x000fe20003f66130 */
[----:B------:R-:W-:Y:S02]  /*1f70*/  BAR.SYNC.DEFER_BLOCKING 0x0 ;  /* 0x0000000000007b1d */ /* 0x000fe40000010000 */
[----:B------:R-:W-:Y:S02]  /*1f80*/  FSEL R119, R119, -INF , !P4 ;  /* 0xff80000077777808 */ /* 0x000fe40006000000 */
[----:B------:R-:W-:-:S02]  /*1f90*/  ISETP.GT.U32.AND P4, PT, R123, R154, PT ;  /* 0x0000009a7b00720c */ /* 0x000fc40003f84070 */
[----:B------:R-:W-:Y:S01]  /*1fa0*/  FSEL R59, R58, -INF , !P0 ;  /* 0xff8000003a3b7808 */ /* 0x000fe20004000000 */
[----:B------:R-:W-:Y:S01]  /*1fb0*/  FMUL R58, R66, UR22 ;  /* 0x00000016423a7c20 */ /* 0x000fe20008400000 */
[----:B------:R-:W-:Y:S02]  /*1fc0*/  ISETP.GT.U32.AND.EX P4, PT, R134, RZ, PT, P4 ;  /* 0x000000ff8600720c */ /* 0x000fe40003f84140 */
[-C--:B------:R-:W-:Y:S02]  /*1fd0*/  ISETP.GT.U32.AND P0, PT, R125, R154.reuse, PT ;  /* 0x0000009a7d00720c */ /* 0x080fe40003f04070 */
[----:B------:R-:W-:Y:S01]  /*1fe0*/  FSEL R58, R58, -INF , !P4 ;  /* 0xff8000003a3a7808 */ /* 0x000fe20006000000 */
[----:B------:R-:W-:Y:S01]  /*1ff0*/  FMUL R125, R62, UR22 ;  /* 0x000000163e7d7c20 */ /* 0x000fe20008400000 */
[----:B------:R-:W-:Y:S01]  /*2000*/  ISETP.GT.U32.AND P4, PT, R157, R154, PT ;  /* 0x0000009a9d00720c */ /* 0x000fe20003f84070 */
[----:B------:R-:W-:Y:S01]  /*2010*/  FMUL R67, R67, UR22 ;  /* 0x0000001643437c20 */ /* 0x000fe20008400000 */
[----:B------:R-:W-:-:S02]  /*2020*/  FMUL R63, R63, UR22 ;  /* 0x000000163f3f7c20 */ /* 0x000fc40008400000 */
[----:B------:R-:W-:Y:S02]  /*2030*/  ISETP.GT.U32.AND.EX P4, PT, R132, RZ, PT, P4 ;  /* 0x000000ff8400720c */ /* 0x000fe40003f84140 */
[----:B------:R-:W-:Y:S02]  /*2040*/  ISETP.GT.U32.AND.EX P0, PT, R156, RZ, PT, P0 ;  /* 0x000000ff9c00720c */ /* 0x000fe40003f04100 */
[----:B------:R-:W-:Y:S02]  /*2050*/  FSEL R125, R125, -INF , !P5 ;  /* 0xff8000007d7d7808 */ /* 0x000fe40006800000 */
[----:B------:R-:W-:Y:S02]  /*2060*/  FMNMX R62, R59, R119, !PT ;  /* 0x000000773b3e7209 */ /* 0x000fe40007800000 */
[----:B------:R-:W-:Y:S02]  /*2070*/  FSEL R67, R67, -INF , !P4 ;  /* 0xff80000043437808 */ /* 0x000fe40006000000 */
[----:B------:R-:W-:-:S02]  /*2080*/  ISETP.GT.U32.AND P4, PT, R155, R154, PT ;  /* 0x0000009a9b00720c */ /* 0x000fc40003f84070 */
[----:B------:R-:W-:Y:S02]  /*2090*/  FSEL R63, R63, -INF , !P0 ;  /* 0xff8000003f3f7808 */ /* 0x000fe40004000000 */
[----:B------:R-:W-:Y:S02]  /*20a0*/  FMNMX R62, R125, R62, !PT ;  /* 0x0000003e7d3e7209 */ /* 0x000fe40007800000 */
[----:B------:R-:W-:Y:S01]  /*20b0*/  ISETP.GT.U32.AND P0, PT, R123, R2, PT ;  /* 0x000000027b00720c */ /* 0x000fe20003f04070 */
[----:B------:R-:W-:Y:S01]  /*20c0*/  FMUL R123, R70, UR22 ;  /* 0x00000016467b7c20 */ /* 0x000fe20008400000 */
[----:B------:R-:W-:Y:S02]  /*20d0*/  ISETP.GT.U32.AND.EX P4, PT, R130, RZ, PT, P4 ;  /* 0x000000ff8200720c */ /* 0x000fe40003f84140 */
[----:B------:R-:W-:Y:S02]  /*20e0*/  FMNMX R159, R63, R62, !PT ;  /* 0x0000003e3f9f7209 */ /* 0x000fe40007800000 */
[----:B------:R-:W-:-:S02]  /*20f0*/  FSEL R123, R123, -INF , !P4 ;  /* 0xff8000007b7b7808 */ /* 0x000fc40006000000 */
[----:B------:R-:W-:Y:S02]  /*2100*/  ISETP.GT.U32.AND P4, PT, R127, R154, PT ;  /* 0x0000009a7f00720c */ /* 0x000fe40003f84070 */
[----:B------:R-:W-:Y:S01]  /*2110*/  FMNMX R62, R58, R159, !PT ;  /* 0x0000009f3a3e7209 */ /* 0x000fe20007800000 */
[----:B------:R-:W-:Y:S01]  /*2120*/  FMUL R71, R71, UR22 ;  /* 0x0000001647477c20 */ /* 0x000fe20008400000 */
[----:B------:R-:W-:Y:S02]  /*2130*/  ISETP.GT.U32.AND.EX P4, PT, R128, RZ, PT, P4 ;  /* 0x000000ff8000720c */ /* 0x000fe40003f84140 */
[----:B------:R-:W-:Y:S02]  /*2140*/  FMNMX R62, R67, R62, !PT ;  /* 0x0000003e433e7209 */ /* 0x000fe40007800000 */
[----:B------:R-:W-:Y:S02]  /*2150*/  FSEL R71, R71, -INF , !P4 ;  /* 0xff80000047477808 */ /* 0x000fe40006000000 */
[----:B------:R-:W-:Y:S01]  /*2160*/  FMNMX R62, R123, R62, !PT ;  /* 0x0000003e7b3e7209 */ /* 0x000fe20007800000 */
[----:B------:R-:W-:-:S03]  /*2170*/  IMAD.X R120, RZ, RZ, R120, P6 ;  /* 0x000000ffff787224 */ /* 0x000fc600030e0678 */
[----:B------:R-:W-:Y:S02]  /*2180*/  FMNMX R62, R71, R62, !PT ;  /* 0x0000003e473e7209 */ /* 0x000fe40007800000 */
[----:B------:R-:W-:-:S03]  /*2190*/  ISETP.GT.U32.AND P6, PT, R155, R2, PT ;  /* 0x000000029b00720c */ /* 0x000fc60003fc4070 */
[----:B------:R-:W0:Y:S01]  /*21a0*/  SHFL.BFLY PT, R155, R62, 0x2, 0x1f ;  /* 0x0c401f003e9b7f89 */ /* 0x000e2200000e0000 */
[----:B------:R-:W-:Y:S01]  /*21b0*/  FMUL R57, R57, UR22 ;  /* 0x0000001639397c20 */ /* 0x000fe20008400000 */
[----:B------:R-:W-:Y:S01]  /*21c0*/  FMUL R56, R56, UR22 ;  /* 0x0000001638387c20 */ /* 0x000fe20008400000 */
[----:B------:R-:W-:Y:S01]  /*21d0*/  FMUL R60, R60, UR22 ;  /* 0x000000163c3c7c20 */ /* 0x000fe20008400000 */
[----:B------:R-:W-:Y:S02]  /*21e0*/  ISETP.GT.U32.AND.EX P1, PT, R120, RZ, PT, P1 ;  /* 0x000000ff7800720c */ /* 0x000fe40003f24110 */
[----:B------:R-:W-:Y:S02]  /*21f0*/  FSEL R57, R57, -INF , !P3 ;  /* 0xff80000039397808 */ /* 0x000fe40005800000 */
[----:B------:R-:W-:Y:S01]  /*2200*/  FSEL R56, R56, -INF , !P5 ;  /* 0xff80000038387808 */ /* 0x000fe20006800000 */
[----:B------:R-:W-:Y:S01]  /*2210*/  FMUL R61, R61, UR22 ;  /* 0x000000163d3d7c20 */ /* 0x000fe20008400000 */
[----:B------:R-:W-:-:S02]  /*2220*/  ISETP.GT.U32.AND P3, PT, R127, R2, PT ;  /* 0x000000027f00720c */ /* 0x000fc40003f64070 */
[----:B------:R-:W-:Y:S02]  /*2230*/  ISETP.GT.U32.AND.EX P2, PT, R156, RZ, PT, P2 ;  /* 0x000000ff9c00720c */ /* 0x000fe40003f44120 */
[----:B------:R-:W-:Y:S02]  /*2240*/  FSEL R60, R60, -INF , !P1 ;  /* 0xff8000003c3c7808 */ /* 0x000fe40004800000 */
[----:B------:R-:W-:Y:S01]  /*2250*/  FMNMX R127, R56, R57, !PT ;  /* 0x00000039387f7209 */ /* 0x000fe20007800000 */
[----:B------:R-:W-:Y:S01]  /*2260*/  FMUL R64, R64, UR22 ;  /* 0x0000001640407c20 */ /* 0x000fe20008400000 */
[----:B------:R-:W-:Y:S02]  /*2270*/  ISETP.GT.U32.AND P4, PT, R157, R2, PT ;  /* 0x000000029d00720c */ /* 0x000fe40003f84070 */
[----:B------:R-:W-:Y:S02]  /*2280*/  ISETP.GT.U32.AND.EX P0, PT, R134, RZ, PT, P0 ;  /* 0x000000ff8600720c */ /* 0x000fe40003f04100 */
[----:B------:R-:W-:-:S02]  /*2290*/  FSEL R61, R61, -INF , !P2 ;  /* 0xff8000003d3d7808 */ /* 0x000fc40005000000 */
[----:B------:R-:W-:Y:S01]  /*22a0*/  FMNMX R66, R60, R127, !PT ;  /* 0x0000007f3c427209 */ /* 0x000fe20007800000 */
[----:B------:R-:W-:Y:S01]  /*22b0*/  FMUL R65, R65, UR22 ;  /* 0x0000001641417c20 */ /* 0x000fe20008400000 */
[----:B0-----:R-:W-:Y:S02]  /*22c0*/  FMNMX R155, R62, R155, !PT ;  /* 0x0000009b3e9b7209 */ /* 0x001fe40007800000 */
[----:B------:R-:W-:Y:S02]  /*22d0*/  ISETP.GT.U32.AND.EX P4, PT, R132, RZ, PT, P4 ;  /* 0x000000ff8400720c */ /* 0x000fe40003f84140 */
[----:B------:R-:W-:Y:S02]  /*22e0*/  FSEL R62, R64, -INF , !P0 ;  /* 0xff800000403e7808 */ /* 0x000fe40004000000 */
[----:B------:R-:W-:Y:S01]  /*22f0*/  FMNMX R127, R61, R66, !PT ;  /* 0x000000423d7f7209 */ /* 0x000fe20007800000 */
[----:B------:R-:W-:Y:S01]  /*2300*/  FMUL R64, R68, UR22 ;  /* 0x0000001644407c20 */ /* 0x000fe20008400000 */
[----:B------:R-:W-:-:S02]  /*2310*/  ISETP.GT.U32.AND.EX P6, PT, R130, RZ, PT, P6 ;  /* 0x000000ff8200720c */ /* 0x000fc40003fc4160 */
[----:B------:R-:W-:Y:S02]  /*2320*/  FSEL R68, R65, -INF , !P4 ;  /* 0xff80000041447808 */ /* 0x000fe40006000000 */
[----:B------:R-:W-:Y:S01]  /*2330*/  FMNMX R127, R62, R127, !PT ;  /* 0x0000007f3e7f7209 */ /* 0x000fe20007800000 */
[----:B------:R-:W-:Y:S01]  /*2340*/  FMUL R70, R69, UR22 ;  /* 0x0000001645467c20 */ /* 0x000fe20008400000 */
[----:B------:R-:W-:Y:S02]  /*2350*/  FSEL R69, R64, -INF , !P6 ;  /* 0xff80000040457808 */ /* 0x000fe40007000000 */
[----:B------:R-:W-:Y:S02]  /*2360*/  ISETP.GT.U32.AND.EX P3, PT, R128, RZ, PT, P3 ;  /* 0x000000ff8000720c */ /* 0x000fe40003f64130 */
[----:B------:R-:W-:Y:S02]  /*2370*/  FMNMX R64, R68, R127, !PT ;  /* 0x0000007f44407209 */ /* 0x000fe40007800000 */
[----:B------:R-:W-:-:S02]  /*2380*/  FSEL R70, R70, -INF , !P3 ;  /* 0xff80000046467808 */ /* 0x000fc40005800000 */
[----:B------:R-:W-:-:S04]  /*2390*/  FMNMX R65, R69, R64, !PT ;  /* 0x0000004045417209 */ /* 0x000fc80007800000 */
[----:B------:R-:W-:-:S05]  /*23a0*/  FMNMX R120, R70, R65, !PT ;  /* 0x0000004146787209 */ /* 0x000fca0007800000 */
[----:B------:R-:W0:Y:S04]  /*23b0*/  SHFL.BFLY PT, R127, R120, 0x2, 0x1f ;  /* 0x0c401f00787f7f89 */ /* 0x000e2800000e0000 */
[----:B------:R-:W1:Y:S01]  /*23c0*/  SHFL.BFLY PT, R66, R155, 0x1, 0x1f ;  /* 0x0c201f009b427f89 */ /* 0x000e6200000e0000 */
[----:B0-----:R-:W-:-:S05]  /*23d0*/  FMNMX R127, R120, R127, !PT ;  /* 0x0000007f787f7209 */ /* 0x001fca0007800000 */
[----:B------:R-:W0:Y:S01]  /*23e0*/  SHFL.BFLY PT, R130, R127, 0x1, 0x1f ;  /* 0x0c201f007f827f89 */ /* 0x000e2200000e0000 */
[----:B-1----:R-:W-:-:S04]  /*23f0*/  FMNMX R64, R155, R66, !PT ;  /* 0x000000429b407209 */ /* 0x002fc80007800000 */
[----:B------:R-:W-:-:S05]  /*2400*/  FMNMX R64, R64, R145, !PT ;  /* 0x0000009140407209 */ /* 0x000fca0007800000 */
[--C-:B------:R-:W-:Y:S01]  /*2410*/  FADD R59, R59, -R64.reuse ;  /* 0x800000403b3b7221 */ /* 0x100fe20000000000 */
[----:B------:R-:W-:-:S03]  /*2420*/  FADD R58, R58, -R64 ;  /* 0x800000403a3a7221 */ /* 0x000fc60000000000 */
[----:B------:R-:W-:-:S04]  /*2430*/  FMUL R59, R59, 1.4426950216293334961 ;  /* 0x3fb8aa3b3b3b7820 */ /* 0x000fc80000400000 */
[----:B------:R1:W-:Y:S01]  /*2440*/  MUFU.EX2 R65, R59 ;  /* 0x0000003b00417308 */ /* 0x0003e20000000800 */
[----:B-----5:R-:W-:Y:S01]  /*2450*/  STS.U16 [R137+UR9+0x2000], R146 ;  /* 0x0020009289007988 */ /* 0x020fe20008000409 */
[----:B0-----:R-:W-:Y:S01]  /*2460*/  FMNMX R127, R127, R130, !PT ;  /* 0x000000827f7f7209 */ /* 0x001fe20007800000 */
[----:B-1----:R-:W-:Y:S01]  /*2470*/  FMUL R59, R58, 1.4426950216293334961 ;  /* 0x3fb8aa3b3a3b7820 */ /* 0x002fe20000400000 */
[--C-:B------:R-:W-:Y:S01]  /*2480*/  FADD R58, R67, -R64.reuse ;  /* 0x80000040433a7221 */ /* 0x100fe20000000000 */
[----:B---3--:R-:W-:Y:S03]  /*2490*/  STS.U16 [R137+UR9+0x2200], R152 ;  /* 0x0022009889007988 */ /* 0x008fe60008000409 */
[----:B------:R-:W-:Y:S01]  /*24a0*/  FMUL R128, R58, 1.4426950216293334961 ;  /* 0x3fb8aa3b3a807820 */ /* 0x000fe20000400000 */
[----:B------:R-:W-:Y:S01]  /*24b0*/  STS.U16 [R137+UR9+0x2400], R150 ;  /* 0x0024009689007988 */ /* 0x000fe20008000409 */
[----:B------:R-:W-:Y:S01]  /*24c0*/  FADD R58, R71, -R64 ;  /* 0x80000040473a7221 */ /* 0x000fe20000000000 */
[----:B------:R-:W-:-:S02]  /*24d0*/  FMNMX R71, R127, R4, !PT ;  /* 0x000000047f477209 */ /* 0x000fc40007800000 */
[----:B--2---:R-:W-:Y:S04]  /*24e0*/  STS.U16 [R137+UR9+0x2600], R148 ;  /* 0x0026009489007988 */ /* 0x004fe80008000409 */
[----:B------:R-:W-:Y:S04]  /*24f0*/  STS.U16 [R137+UR9+0x2800], R118 ;  /* 0x0028007689007988 */ /* 0x000fe80008000409 */
[----:B------:R-:W-:Y:S04]  /*2500*/  STS.U16 [R137+UR9+0x2a00], R122 ;  /* 0x002a007a89007988 */ /* 0x000fe80008000409 */
[----:B----4-:R-:W-:Y:S04]  /*2510*/  STS.U16 [R137+UR9+0x2c00], R124 ;  /* 0x002c007c89007988 */ /* 0x010fe80008000409 */
[----:B------:R-:W-:Y:S04]  /*2520*/  STS.U16 [R137+UR9+0x2e00], R126 ;  /* 0x002e007e89007988 */ /* 0x000fe80008000409 */
[----:B------:R0:W-:Y:S04]  /*2530*/  STS.U16 [R138+UR9+0x2100], R149 ;  /* 0x002100958a007988 */ /* 0x0001e80008000409 */
[----:B------:R-:W-:Y:S04]  /*2540*/  STS.U16 [R138+UR9+0x2300], R151 ;  /* 0x002300978a007988 */ /* 0x000fe80008000409 */
[----:B------:R-:W-:Y:S04]  /*2550*/  STS.U16 [R138+UR9+0x2500], R147 ;  /* 0x002500938a007988 */ /* 0x000fe80008000409 */
[----:B------:R-:W-:Y:S04]  /*2560*/  STS.U16 [R138+UR9+0x2700], R121 ;  /* 0x002700798a007988 */ /* 0x000fe80008000409 */
[----:B------:R-:W-:Y:S04]  /*2570*/  STS.U16 [R138+UR9+0x2900], R129 ;  /* 0x002900818a007988 */ /* 0x000fe80008000409 */
[----:B------:R-:W-:Y:S04]  /*2580*/  STS.U16 [R138+UR9+0x2b00], R131 ;  /* 0x002b00838a007988 */ /* 0x000fe80008000409 */
[----:B------:R-:W-:Y:S04]  /*2590*/  STS.U16 [R138+UR9+0x2d00], R133 ;  /* 0x002d00858a007988 */ /* 0x000fe80008000409 */
[----:B------:R-:W-:Y:S01]  /*25a0*/  STS.U16 [R138+UR9+0x2f00], R135 ;  /* 0x002f00878a007988 */ /* 0x000fe20008000409 */
[----:B------:R1:W-:Y:S06]  /*25b0*/  MEMBAR.ALL.CTA ;  /* 0x0000000000007992 */ /* 0x0003ec0000008000 */
[----:B-1----:R-:W1:Y:S01]  /*25c0*/  FENCE.VIEW.ASYNC.S ;  /* 0x00000000000073c6 */ /* 0x002e620000000000 */
[----:B------:R-:W-:Y:S01]  /*25d0*/  FADD R56, R56, -R71 ;  /* 0x8000004738387221 */ /* 0x000fe20000000000 */
[----:B------:R-:W-:-:S03]  /*25e0*/  FADD R63, R63, -R64 ;  /* 0x800000403f3f7221 */ /* 0x000fc60000000000 */
[----:B------:R-:W-:Y:S01]  /*25f0*/  FMUL R56, R56, 1.4426950216293334961 ;  /* 0x3fb8aa3b38387820 */ /* 0x000fe20000400000 */
[----:B------:R-:W-:Y:S01]  /*2600*/  FMUL R63, R63, 1.4426950216293334961 ;  /* 0x3fb8aa3b3f3f7820 */ /* 0x000fe20000400000 */
[----:B------:R-:W-:Y:S02]  /*2610*/  FMUL R58, R58, 1.4426950216293334961 ;  /* 0x3fb8aa3b3a3a7820 */ /* 0x000fe40000400000 */
[----:B------:R2:W-:Y:S01]  /*2620*/  MUFU.EX2 R127, R56 ;  /* 0x00000038007f7308 */ /* 0x0005e20000000800 */
[--C-:B------:R-:W-:Y:S01]  /*2630*/  FADD R119, R119, -R64.reuse ;  /* 0x8000004077777221 */ /* 0x100fe20000000000 */
[--C-:B------:R-:W-:Y:S01]  /*2640*/  FADD R125, R125, -R64.reuse ;  /* 0x800000407d7d7221 */ /* 0x100fe20000000000 */
[----:B------:R-:W-:Y:S01]  /*2650*/  FADD R123, R123, -R64 ;  /* 0x800000407b7b7221 */ /* 0x000fe20000000000 */
[----:B------:R-:W-:Y:S01]  /*2660*/  FADD R4, -R71, R4 ;  /* 0x0000000447047221 */ /* 0x000fe20000000100 */
[----:B--2---:R-:W-:-:S03]  /*2670*/  FADD R56, R68, -R71 ;  /* 0x8000004744387221 */ /* 0x004fc60000000000 */
[----:B------:R2:W-:Y:S01]  /*2680*/  MUFU.EX2 R120, R63 ;  /* 0x0000003f00787308 */ /* 0x0005e20000000800 */
[--C-:B------:R-:W-:Y:S01]  /*2690*/  FADD R57, R57, -R71.reuse ;  /* 0x8000004739397221 */ /* 0x100fe20000000000 */
[--C-:B------:R-:W-:Y:S01]  /*26a0*/  FADD R60, R60, -R71.reuse ;  /* 0x800000473c3c7221 */ /* 0x100fe20000000000 */
[--C-:B------:R-:W-:Y:S01]  /*26b0*/  FADD R61, R61, -R71.reuse ;  /* 0x800000473d3d7221 */ /* 0x100fe20000000000 */
[--C-:B------:R-:W-:Y:S01]  /*26c0*/  FADD R62, R62, -R71.reuse ;  /* 0x800000473e3e7221 */ /* 0x100fe20000000000 */
[----:B------:R-:W-:-:S03]  /*26d0*/  FADD R70, R70, -R71 ;  /* 0x8000004746467221 */ /* 0x000fc60000000000 */
[----:B------:R3:W-:Y:S01]  /*26e0*/  MUFU.EX2 R130, R58 ;  /* 0x0000003a00827308 */ /* 0x0007e20000000800 */
[----:B--2---:R-:W-:Y:S01]  /*26f0*/  FADD R63, -R64, R145 ;  /* 0x00000091403f7221 */ /* 0x004fe20000000100 */
[----:B------:R-:W-:Y:S01]  /*2700*/  FMUL R66, R119, 1.4426950216293334961 ;  /* 0x3fb8aa3b77427820 */ /* 0x000fe20000400000 */
[----:B------:R-:W-:Y:S01]  /*2710*/  FMUL R119, R125, 1.4426950216293334961 ;  /* 0x3fb8aa3b7d777820 */ /* 0x000fe20000400000 */
[----:B------:R-:W-:Y:S01]  /*2720*/  FMUL R123, R123, 1.4426950216293334961 ;  /* 0x3fb8aa3b7b7b7820 */ /* 0x000fe20000400000 */
[----:B------:R-:W-:Y:S01]  /*2730*/  FMUL R63, R63, 1.4426950216293334961 ;  /* 0x3fb8aa3b3f3f7820 */ /* 0x000fe20000400000 */
[----:B------:R-:W-:Y:S01]  /*2740*/  FMUL R4, R4, 1.4426950216293334961 ;  /* 0x3fb8aa3b04047820 */ /* 0x000fe20000400000 */
[----:B---3--:R-:W-:Y:S01]  /*2750*/  FMUL R58, R56, 1.4426950216293334961 ;  /* 0x3fb8aa3b383a7820 */ /* 0x008fe20000400000 */
[----:B------:R-:W-:Y:S01]  /*2760*/  FADD R56, R69, -R71 ;  /* 0x8000004745387221 */ /* 0x000fe20000000000 */
[----:B------:R-:W-:Y:S01]  /*2770*/  FMUL R57, R57, 1.4426950216293334961 ;  /* 0x3fb8aa3b39397820 */ /* 0x000fe20000400000 */
[----:B------:R-:W-:Y:S01]  /*2780*/  FMUL R60, R60, 1.4426950216293334961 ;  /* 0x3fb8aa3b3c3c7820 */ /* 0x000fe20000400000 */
[----:B------:R-:W-:Y:S01]  /*2790*/  FMUL R61, R61, 1.4426950216293334961 ;  /* 0x3fb8aa3b3d3d7820 */ /* 0x000fe20000400000 */
[----:B------:R-:W-:Y:S01]  /*27a0*/  FMUL R62, R62, 1.4426950216293334961 ;  /* 0x3fb8aa3b3e3e7820 */ /* 0x000fe20000400000 */
[----:B------:R-:W-:Y:S01]  /*27b0*/  FMUL R56, R56, 1.4426950216293334961 ;  /* 0x3fb8aa3b38387820 */ /* 0x000fe20000400000 */
[----:B------:R-:W-:Y:S01]  /*27c0*/  FMUL R70, R70, 1.4426950216293334961 ;  /* 0x3fb8aa3b46467820 */ /* 0x000fe20000400000 */
[----:B------:R-:W2:Y:S08]  /*27d0*/  MUFU.EX2 R125, R63 ;  /* 0x0000003f007d7308 */ /* 0x000eb00000000800 */
[----:B0-----:R-:W0:Y:S08]  /*27e0*/  MUFU.EX2 R149, R4 ;  /* 0x0000000400957308 */ /* 0x001e300000000800 */
[----:B------:R-:W3:Y:S08]  /*27f0*/  MUFU.EX2 R66, R66 ;  /* 0x0000004200427308 */ /* 0x000ef00000000800 */
[----:B------:R-:W4:Y:S08]  /*2800*/  MUFU.EX2 R119, R119 ;  /* 0x0000007700777308 */ /* 0x000f300000000800 */
[----:B------:R-:W-:Y:S08]  /*2810*/  MUFU.EX2 R67, R59 ;  /* 0x0000003b00437308 */ /* 0x000ff00000000800 */
[----:B------:R-:W-:Y:S08]  /*2820*/  MUFU.EX2 R128, R128 ;  /* 0x0000008000807308 */ /* 0x000ff00000000800 */
[----:B------:R-:W-:Y:S08]  /*2830*/  MUFU.EX2 R123, R123 ;  /* 0x0000007b007b7308 */ /* 0x000ff00000000800 */
[----:B------:R3:W5:Y:S08]  /*2840*/  MUFU.EX2 R132, R57 ;  /* 0x0000003900847308 */ /* 0x0007700000000800 */
[----:B------:R-:W-:Y:S08]  /*2850*/  MUFU.EX2 R134, R60 ;  /* 0x0000003c00867308 */ /* 0x000ff00000000800 */
[----:B------:R-:W1:Y:S08]  /*2860*/  MUFU.EX2 R145, R61 ;  /* 0x0000003d00917308 */ /* 0x000e700000000800 */
[----:B------:R-:W-:Y:S08]  /*2870*/  MUFU.EX2 R68, R62 ;  /* 0x0000003e00447308 */ /* 0x000ff00000000800 */
[----:B------:R-:W1:Y:S08]  /*2880*/  MUFU.EX2 R69, R58 ;  /* 0x0000003a00457308 */ /* 0x000e700000000800 */
[----:B------:R5:W-:Y:S08]  /*2890*/  MUFU.EX2 R154, R56 ;  /* 0x00000038009a7308 */ /* 0x000bf00000000800 */
[----:B------:R-:W1:Y:S01]  /*28a0*/  MUFU.EX2 R155, R70 ;  /* 0x00000046009b7308 */ /* 0x000e620000000800 */
[-C--:B--2---:R-:W-:Y:S01]  /*28b0*/  FMUL R26, R26, R125.reuse ;  /* 0x0000007d1a1a7220 */ /* 0x084fe20000400000 */
[-C--:B------:R-:W-:Y:S01]  /*28c0*/  FMUL R27, R27, R125.reuse ;  /* 0x0000007d1b1b7220 */ /* 0x080fe20000400000 */
        /* <DEDUP_REMOVED lines=13> */
[----:B------:R-:W-:Y:S01]  /*29a0*/  FMUL R55, R55, R125 ;  /* 0x0000007d37377220 */ /* 0x000fe20000400000 */
[-C--:B0-----:R-:W-:Y:S01]  /*29b0*/  FMUL R24, R24, R149.reuse ;  /* 0x0000009518187220 */ /* 0x081fe20000400000 */
        /* <DEDUP_REMOVED lines=15> */
[----:B---3--:R-:W-:-:S02]  /*2ab0*/  F2FP.BF16.F32.PACK_AB R57, R66, R65 ;  /* 0x000000414239723e */ /* 0x008fc400000010ff */
[----:B----4-:R-:W-:Y:S02]  /*2ac0*/  F2FP.BF16.F32.PACK_AB R59, R120, R119 ;  /* 0x00000077783b723e */ /* 0x010fe400000010ff */
[----:B-----5:R-:W-:Y:S02]  /*2ad0*/  F2FP.BF16.F32.PACK_AB R56, R132, R127 ;  /* 0x0000007f8438723e */ /* 0x020fe400000010ff */
[----:B-1----:R-:W-:Y:S02]  /*2ae0*/  F2FP.BF16.F32.PACK_AB R58, R145, R134 ;  /* 0x00000086913a723e */ /* 0x002fe400000010ff */
[----:B------:R-:W-:Y:S02]  /*2af0*/  F2FP.BF16.F32.PACK_AB R60, R69, R68 ;  /* 0x00000044453c723e */ /* 0x000fe400000010ff */
[----:B------:R-:W-:Y:S02]  /*2b00*/  F2FP.BF16.F32.PACK_AB R61, R128, R67 ;  /* 0x00000043803d723e */ /* 0x000fe400000010ff */
[----:B------:R-:W-:-:S02]  /*2b10*/  F2FP.BF16.F32.PACK_AB R62, R155, R154 ;  /* 0x0000009a9b3e723e */ /* 0x000fc400000010ff */
[----:B------:R-:W-:Y:S01]  /*2b20*/  F2FP.BF16.F32.PACK_AB R63, R130, R123 ;  /* 0x0000007b823f723e */ /* 0x000fe200000010ff */
[----:B------:R-:W-:Y:S06]  /*2b30*/  BAR.SYNC.DEFER_BLOCKING 0x0 ;  /* 0x0000000000007b1d */ /* 0x000fec0000010000 */
[----:B------:R-:W-:Y:S01]  /*2b40*/  UMOV UR18, UR6 ;  /* 0x0000000600127c82 */ /* 0x000fe20008000000 */
[----:B------:R-:W-:Y:S01]  /*2b50*/  UMOV UR19, 0x80000020 ;  /* 0x8000002000137882 */ /* 0x000fe20000000000 */
[----:B------:R-:W-:-:S06]  /*2b60*/  WARPGROUP.ARRIVE ;  /* 0x00000000000079c5 */ /* 0x000fcc0000000000 */
[----:B------:R-:W-:Y:S01]  /*2b70*/  HGMMA.64x64x16.F32.BF16 R24, R56, gdesc[UR16], R24 ;  /* 0x00e0001038187df0 */ /* 0x000fe20008701818 */
[----:B------:R-:W-:Y:S01]  /*2b80*/  FADD R127, R127, R132 ;  /* 0x000000847f7f7221 */ /* 0x000fe20000000000 */
[----:B------:R-:W-:-:S03]  /*2b90*/  FADD R66, R65, R66 ;  /* 0x0000004241427221 */ /* 0x000fc60000000000 */
        /* <DEDUP_REMOVED lines=11> */
[----:B------:R-:W-:-:S04]  /*2c50*/  FADD R123, R130, R123 ;  /* 0x0000007b827b7221 */ /* 0x000fc80000000000 */
[----:B------:R-:W0:Y:S04]  /*2c60*/  SHFL.BFLY PT, R65, R154, 0x2, 0x1f ;  /* 0x0c401f009a417f89 */ /* 0x000e2800000e0000 */
[----:B------:R-:W1:Y:S01]  /*2c70*/  SHFL.BFLY PT, R4, R123, 0x2, 0x1f ;  /* 0x0c401f007b047f89 */ /* 0x000e6200000e0000 */
[----:B------:R-:W-:Y:S01]  /*2c80*/  HGMMA.64x64x16.F32.BF16 R24, R60, gdesc[UR8], R24, gsb0 ;  /* 0x00e000083c187df0 */ /* 0x000fe20008001818 */
[----:B0-----:R-:W-:Y:S01]  /*2c90*/  FADD R65, R154, R65 ;  /* 0x000000419a417221 */ /* 0x001fe20000000000 */
[----:B-1----:R-:W-:Y:S01]  /*2ca0*/  FADD R66, R123, R4 ;  /* 0x000000047b427221 */ /* 0x002fe20000000000 */
[----:B------:R-:W-:-:S03]  /*2cb0*/  UIADD3 UR4, UP0, UR4, 0x20, URZ ;  /* 0x0000002004047890 */ /* 0x000fc6000ff1e03f */
[----:B------:R-:W0:Y:S01]  /*2cc0*/  SHFL.BFLY PT, R4, R65, 0x1, 0x1f ;  /* 0x0c201f0041047f89 */ /* 0x000e2200000e0000 */
[----:B------:R-:W-:-:S03]  /*2cd0*/  UIADD3.X UR5, URZ, UR5, URZ, UP0, !UPT ;  /* 0x000000053f057290 */ /* 0x000fc600087fe43f */
[----:B------:R-:W1:Y:S01]  /*2ce0*/  SHFL.BFLY PT, R67, R66, 0x1, 0x1f ;  /* 0x0c201f0042437f89 */ /* 0x000e6200000e0000 */
[----:B------:R-:W-:Y:S02]  /*2cf0*/  ISETP.LE.U32.AND P0, PT, R153, UR4, PT ;  /* 0x0000000499007c0c */ /* 0x000fe4000bf03070 */
[----:B------:R-:W-:-:S05]  /*2d00*/  IMAD.U32 R69, RZ, RZ, UR5 ;  /* 0x00000005ff457e24 */ /* 0x000fca000f8e00ff */
[----:B------:R-:W-:Y:S01]  /*2d10*/  ISETP.GE.U32.AND.EX P0, PT, R69, RZ, PT, P0 ;  /* 0x000000ff4500720c */ /* 0x000fe20003f06100 */
[----:B------:R-:W-:Y:S02]  /*2d20*/  IMAD R141, R5, 0x20, R141 ;  /* 0x00000020058d7824 */ /* 0x000fe400078e028d */
[----:B------:R-:W-:Y:S02]  /*2d30*/  IMAD R143, R3, 0x20, R143 ;  /* 0x00000020038f7824 */ /* 0x000fe400078e028f */
[----:B------:R-:W-:Y:S02]  /*2d40*/  IMAD.MOV.U32 R145, RZ, RZ, R64 ;  /* 0x000000ffff917224 */ /* 0x000fe400078e0040 */
[----:B0-----:R-:W-:Y:S01]  /*2d50*/  FADD R4, R65, R4 ;  /* 0x0000000441047221 */ /* 0x001fe20000000000 */
[----:B-1----:R-:W-:-:S03]  /*2d60*/  FADD R68, R66, R67 ;  /* 0x0000004342447221 */ /* 0x002fc60000000000 */
[----:B------:R-:W-:Y:S01]  /*2d70*/  FFMA R144, R149, R144, R4 ;  /* 0x0000009095907223 */ /* 0x000fe20000000004 */
[--C-:B------:R-:W-:Y:S02]  /*2d80*/  IMAD.MOV.U32 R65, RZ, RZ, R71.reuse ;  /* 0x000000ffff417224 */ /* 0x100fe400078e0047 */
[----:B------:R-:W-:Y:S01]  /*2d90*/  FFMA R142, R125, R142, R68 ;  /* 0x0000008e7d8e7223 */ /* 0x000fe20000000044 */
[----:B------:R-:W-:Y:S01]  /*2da0*/  IMAD.MOV.U32 R4, RZ, RZ, R71 ;  /* 0x000000ffff047224 */ /* 0x000fe200078e0047 */
[----:B------:R-:W-:Y:S02]  /*2db0*/  WARPGROUP.DEPBAR.LE gsb0, 0x0 ;  /* 0x00008000000079c5 */ /* 0x000fe40000010000 */
[----:B------:R-:W-:Y:S05]  /*2dc0*/  @!P0 BRA `(.L_x_1) ;  /* 0xffffffe800848947 */ /* 0x000fea000383ffff */
.L_x_0:
[----:B------:R-:W-:Y:S01]  /*2dd0*/  FMUL R2, R55, 0.25 ;  /* 0x3e80000037027820 */ /* 0x000fe20000400000 */
[----:B------:R-:W-:Y:S01]  /*2de0*/  FSETP.GT.AND P0, PT, |R142|, 8.50705917302346158658e+37, PT ;  /* 0x7e8000008e00780b */ /* 0x000fe20003f04200 */
[----:B------:R-:W-:Y:S01]  /*2df0*/  FMUL R3, R54, 0.25 ;  /* 0x3e80000036037820 */ /* 0x000fe20000400000 */
[----:B------:R-:W-:Y:S01]  /*2e00*/  FMUL R5, R50, 0.25 ;  /* 0x3e80000032057820 */ /* 0x000fe20000400000 */
[----:B------:R-:W-:Y:S01]  /*2e10*/  FMUL R4, R51, 0.25 ;  /* 0x3e80000033047820 */ /* 0x000fe20000400000 */
[----:B------:R-:W-:Y:S01]  /*2e20*/  FSEL R55, R2, R55, P0 ;  /* 0x0000003702377208 */ /* 0x000fe20000000000 */
        /* <DEDUP_REMOVED lines=15> */
[----:B------:R-:W-:Y:S01]  /*2f20*/  FSETP.GT.AND P1, PT, |R144|, 8.50705917302346158658e+37, PT ;  /* 0x7e8000009000780b */ /* 0x000fe20003f24200 */
        /* <DEDUP_REMOVED lines=32> */
[----:B------:R-:W-:Y:S01]  /*3130*/  BAR.SYNC.DEFER_BLOCKING 0x0 ;  /* 0x0000000000007b1d */ /* 0x000fe20000010000 */
[----:B------:R-:W-:-:S02]  /*3140*/  LOP3.LUT R2, R0, 0x7, RZ, 0xc0, !PT ;  /* 0x0000000700027812 */ /* 0x000fc400078ec0ff */
[----:B------:R-:W-:Y:S01]  /*3150*/  FSEL R75, R3, R32, P1 ;  /* 0x00000020034b7208 */ /* 0x000fe20000800000 */
[----:B------:R-:W-:Y:S01]  /*3160*/  IMAD.SHL.U32 R3, R0, 0x8, RZ ;  /* 0x0000000800037824 */ /* 0x000fe200078e00ff */
[----:B------:R-:W-:-:S03]  /*3170*/  FSEL R81, R5, R28, P1 ;  /* 0x0000001c05517208 */ /* 0x000fc60000800000 */
[----:B------:R-:W0:Y:S01]  /*3180*/  LDC R17, c[0x0][0x278] ;  /* 0x00009e00ff117b82 */ /* 0x000e220000000800 */
[----:B------:R-:W-:Y:S01]  /*3190*/  FSEL R49, R4, R49, P1 ;  /* 0x0000003104317208 */ /* 0x000fe20000800000 */
[----:B------:R-:W-:Y:S01]  /*31a0*/  FMUL R4, R41, 0.25 ;  /* 0x3e80000029047820 */ /* 0x000fe20000400000 */
[----:B------:R-:W-:Y:S01]  /*31b0*/  LEA R5, R2, UR9, 0x4 ;  /* 0x0000000902057c11 */ /* 0x000fe2000f8e20ff */
[----:B------:R-:W-:Y:S01]  /*31c0*/  ULDC.64 UR4, c[0x0][0x270] ;  /* 0x00009c0000047ab9 */ /* 0x000fe20000000a00 */
[----:B------:R-:W-:Y:S01]  /*31d0*/  LOP3.LUT R10, R0, 0x8, RZ, 0xc0, !PT ;  /* 0x00000008000a7812 */ /* 0x000fe200078ec0ff */
[----:B------:R-:W-:Y:S01]  /*31e0*/  UIMAD UR4, UR8, UR4, URZ ;  /* 0x00000004080472a4 */ /* 0x000fe2000f8e023f */
[----:B------:R-:W-:Y:S01]  /*31f0*/  FSEL R79, R7, R30, P0 ;  /* 0x0000001e074f7208 */ /* 0x000fe20000000000 */
[--C-:B------:R-:W-:Y:S01]  /*3200*/  IMAD R7, R2, -0x8, R5.reuse ;  /* 0xfffffff802077824 */ /* 0x100fe200078e0205 */
[----:B------:R-:W-:Y:S01]  /*3210*/  LOP3.LUT R19, R3, 0x380, RZ, 0xc0, !PT ;  /* 0x0000038003137812 */ /* 0x000fe200078ec0ff */
[----:B------:R-:W-:Y:S01]  /*3220*/  IMAD R2, R10, 0x80, R5 ;  /* 0x000000800a027824 */ /* 0x000fe200078e0205 */
[----:B------:R-:W-:Y:S01]  /*3230*/  FSEL R41, R4, R41, P1 ;  /* 0x0000002904297208 */ /* 0x000fe20000800000 */
[----:B------:R-:W-:Y:S01]  /*3240*/  FMUL R4, R33, 0.25 ;  /* 0x3e80000021047820 */ /* 0x000fe20000400000 */
[----:B------:R-:W-:Y:S01]  /*3250*/  FSETP.GEU.AND P2, PT, R144, 1.175494350822287508e-38, PT ;  /* 0x008000009000780b */ /* 0x000fe20003f4e000 */
[----:B------:R-:W-:-:S02]  /*3260*/  IMAD.IADD R19, R19, 0x1, R2 ;  /* 0x0000000113137824 */ /* 0x000fc400078e0202 */
[----:B------:R-:W-:Y:S01]  /*3270*/  FMUL R2, R144, 8388608 ;  /* 0x4b00000090027820 */ /* 0x000fe20000400000 */
[----:B------:R-:W-:Y:S01]  /*3280*/  FMUL R3, R24, 0.25 ;  /* 0x3e80000018037820 */ /* 0x000fe20000400000 */
[----:B------:R-:W-:Y:S01]  /*3290*/  FSEL R33, R4, R33, P1 ;  /* 0x0000002104217208 */ /* 0x000fe20000800000 */
[----:B------:R-:W-:Y:S01]  /*32a0*/  FMUL R4, R25, 0.25 ;  /* 0x3e80000019047820 */ /* 0x000fe20000400000 */
[----:B------:R-:W-:Y:S02]  /*32b0*/  FSETP.GEU.AND P4, PT, |R142|, 1.175494350822287508e-38, PT ;  /* 0x008000008e00780b */ /* 0x000fe40003f8e200 */
[----:B------:R-:W-:Y:S02]  /*32c0*/  FSEL R82, R2, R144, !P2 ;  /* 0x0000009002527208 */ /* 0x000fe40005000000 */
[----:B------:R-:W-:Y:S01]  /*32d0*/  FSEL R87, R4, R25, P1 ;  /* 0x0000001904577208 */ /* 0x000fe20000800000 */
[----:B------:R-:W-:Y:S01]  /*32e0*/  IMAD.SHL.U32 R4, R0, 0x4, RZ ;  /* 0x0000000400047824 */ /* 0x000fe200078e00ff */
[----:B------:R-:W-:Y:S01]  /*32f0*/  FSEL R89, R3, R24, P1 ;  /* 0x0000001803597208 */ /* 0x000fe20000800000 */
[----:B------:R-:W-:-:S02]  /*3300*/  VIADD R2, R82, 0xc0cafb0d ;  /* 0xc0cafb0d52027836 */ /* 0x000fc40000000000 */
[C---:B------:R-:W-:Y:S01]  /*3310*/  FMUL R3, R142.reuse, 8388608 ;  /* 0x4b0000008e037820 */ /* 0x040fe20000400000 */
[----:B------:R-:W-:Y:S02]  /*3320*/  FSETP.GEU.AND P3, PT, R142, 1.175494350822287508e-38, PT ;  /* 0x008000008e00780b */ /* 0x000fe40003f6e000 */
[----:B------:R-:W-:Y:S02]  /*3330*/  LOP3.LUT R4, R4, 0xc0, RZ, 0xc0, !PT ;  /* 0x000000c004047812 */ /* 0x000fe400078ec0ff */
[----:B------:R-:W-:Y:S01]  /*3340*/  LOP3.LUT R5, R2, 0xff800000, RZ, 0xc0, !PT ;  /* 0xff80000002057812 */ /* 0x000fe200078ec0ff */
[----:B------:R-:W-:Y:S01]  /*3350*/  @!P4 FMUL R15, R15, 16777216 ;  /* 0x4b8000000f0fc820 */ /* 0x000fe20000400000 */
[----:B------:R-:W-:Y:S01]  /*3360*/  FSEL R91, R3, R142, !P3 ;  /* 0x0000008e035b7208 */ /* 0x000fe20005800000 */
[----:B------:R-:W-:Y:S01]  /*3370*/  @P0 FMUL R142, R142, 0.25 ;  /* 0x3e8000008e8e0820 */ /* 0x000fe20000400000 */
[----:B------:R-:W-:Y:S01]  /*3380*/  IMAD.IADD R21, R4, 0x1, R7 ;  /* 0x0000000104157824 */ /* 0x000fe200078e0207 */
[----:B------:R-:W-:Y:S01]  /*3390*/  FSEL R4, RZ, -23, P2 ;  /* 0xc1b80000ff047808 */ /* 0x000fe20001000000 */
[----:B------:R-:W-:Y:S01]  /*33a0*/  @!P4 FMUL R55, R55, 16777216 ;  /* 0x4b8000003737c820 */ /* 0x000fe20000400000 */
[----:B------:R-:W-:Y:S01]  /*33b0*/  I2FP.F32.S32 R7, R5 ;  /* 0x0000000500077245 */ /* 0x000fe20000201400 */
[----:B------:R-:W-:Y:S01]  /*33c0*/  @!P4 FMUL R142, R142, 16777216 ;  /* 0x4b8000008e8ec820 */ /* 0x000fe20000400000 */
[----:B------:R-:W-:Y:S01]  /*33d0*/  LEA.HI R2, R10, R21, RZ, 0x1f ;  /* 0x000000150a027211 */ /* 0x000fe200078ff8ff */
[----:B------:R-:W-:-:S02]  /*33e0*/  VIADD R6, R91, 0xc0cafb0d ;  /* 0xc0cafb0d5b067836 */ /* 0x000fc40000000000 */
[----:B------:R-:W-:Y:S01]  /*33f0*/  @!P4 FMUL R11, R11, 16777216 ;  /* 0x4b8000000b0bc820 */ /* 0x000fe20000400000 */
[----:B------:R-:W-:Y:S01]  /*3400*/  FFMA.FTZ R21, R7, 1.1920928955078125e-07, R4 ;  /* 0x3400000007157823 */ /* 0x000fe20000010004 */
[----:B------:R-:W-:Y:S01]  /*3410*/  @!P4 FMUL R51, R51, 16777216 ;  /* 0x4b8000003333c820 */ /* 0x000fe20000400000 */
[----:B------:R-:W1:Y:S01]  /*3420*/  MUFU.RCP R4, R142 ;  /* 0x0000008e00047308 */ /* 0x000e620000001000 */
[----:B------:R-:W-:Y:S01]  /*3430*/  LOP3.LUT R8, R6, 0xff800000, RZ, 0xc0, !PT ;  /* 0xff80000006087812 */ /* 0x000fe200078ec0ff */
[----:B------:R-:W-:Y:S01]  /*3440*/  @!P4 FMUL R57, R57, 16777216 ;  /* 0x4b8000003939c820 */ /* 0x000fe20000400000 */
        /* <DEDUP_REMOVED lines=11> */
[----:B------:R-:W-:Y:S01]  /*3500*/  IMAD.IADD R5, R82, 0x1, -R5 ;  /* 0x0000000152057824 */ /* 0x000fe200078e0a05 */
[----:B------:R-:W-:Y:S01]  /*3510*/  I2FP.F32.S32 R9, R8 ;  /* 0x0000000800097245 */ /* 0x000fe20000201400 */
[----:B------:R-:W-:-:S02]  /*3520*/  IMAD.MOV.U32 R7, RZ, RZ, 0x3dc6b27f ;  /* 0x3dc6b27fff077424 */ /* 0x000fc400078e00ff */
[C---:B-1----:R-:W-:Y:S01]  /*3530*/  FMUL R25, R4.reuse, R15 ;  /* 0x0000000f04197220 */ /* 0x042fe20000400000 */
[C---:B------:R-:W-:Y:S01]  /*3540*/  FMUL R47, R4.reuse, R55 ;  /* 0x00000037042f7220 */ /* 0x040fe20000400000 */
        /* <DEDUP_REMOVED lines=13> */
[----:B------:R-:W-:Y:S01]  /*3620*/  FMUL R74, R4, R85 ;  /* 0x00000055044a7220 */ /* 0x000fe20000400000 */
[----:B------:R-:W-:-:S02]  /*3630*/  IMAD.IADD R4, R91, 0x1, -R8 ;  /* 0x000000015b047824 */ /* 0x000fc400078e0a08 */
[----:B------:R-:W-:Y:S01]  /*3640*/  FADD R8, R5, -1 ;  /* 0xbf80000005087421 */ /* 0x000fe20000000000 */
[C---:B------:R-:W-:Y:S01]  /*3650*/  FSETP.GEU.AND P0, PT, |R144|.reuse, 1.175494350822287508e-38, PT ;  /* 0x008000009000780b */ /* 0x040fe20003f0e200 */
[----:B------:R-:W-:Y:S01]  /*3660*/  @P1 FMUL R144, R144, 0.25 ;  /* 0x3e80000090901820 */ /* 0x000fe20000400000 */
[----:B------:R-:W-:Y:S01]  /*3670*/  FADD R10, R4, -1 ;  /* 0xbf800000040a7421 */ /* 0x000fe20000000000 */
[-C--:B------:R-:W-:Y:S01]  /*3680*/  FFMA.FTZ R5, R8, R7.reuse, -0.16845393180847167969 ;  /* 0xbe2c7f3008057423 */ /* 0x080fe20000010007 */
[----:B------:R-:W-:Y:S02]  /*3690*/  FSEL R6, RZ, -23, P3 ;  /* 0xc1b80000ff067808 */ /* 0x000fe40001800000 */
[----:B------:R-:W-:Y:S01]  /*36a0*/  FFMA.FTZ R7, R10, R7, -0.16845393180847167969 ;  /* 0xbe2c7f300a077423 */ /* 0x000fe20000010007 */
[----:B------:R-:W-:Y:S01]  /*36b0*/  FFMA.FTZ R5, R8, R5, 0.1716887056827545166 ;  /* 0x3e2fcf2a08057423 */ /* 0x000fe20000010005 */
[----:B------:R-:W-:Y:S01]  /*36c0*/  ISETP.GE.U32.AND P1, PT, R82, 0x7f800000, PT ;  /* 0x7f8000005200780c */ /* 0x000fe20003f26070 */
[----:B------:R-:W-:Y:S01]  /*36d0*/  FFMA.FTZ R23, R9, 1.1920928955078125e-07, R6 ;  /* 0x3400000009177823 */ /* 0x000fe20000010006 */
[----:B------:R-:W-:Y:S01]  /*36e0*/  FFMA.FTZ R7, R10, R7, 0.1716887056827545166 ;  /* 0x3e2fcf2a0a077423 */ /* 0x000fe20000010007 */
[----:B------:R-:W-:Y:S01]  /*36f0*/  FFMA.FTZ R5, R8, R5, -0.17900948226451873779 ;  /* 0xbe374e4308057423 */ /* 0x000fe20000010005 */
[----:B------:R-:W-:Y:S01]  /*3700*/  ISETP.GE.U32.AND P2, PT, R91, 0x7f800000, PT ;  /* 0x7f8000005b00780c */ /* 0x000fe20003f46070 */
[----:B------:R-:W-:Y:S01]  /*3710*/  @!P0 FMUL R144, R144, 16777216 ;  /* 0x4b80000090908820 */ /* 0x000fe20000400000 */
[----:B------:R-:W-:Y:S01]  /*3720*/  FFMA.FTZ R7, R10, R7, -0.17900948226451873779 ;  /* 0xbe374e430a077423 */ /* 0x000fe20000010007 */
[----:B------:R-:W-:Y:S01]  /*3730*/  FFMA.FTZ R5, R8, R5, 0.20512372255325317383 ;  /* 0x3e520bf408057423 */ /* 0x000fe20000010005 */
[----:B------:R-:W-:Y:S01]  /*3740*/  @!P0 FMUL R13, R13, 16777216 ;  /* 0x4b8000000d0d8820 */ /* 0x000fe20000400000 */
[----:B------:R-:W1:Y:S01]  /*3750*/  MUFU.RCP R6, R144 ;  /* 0x0000009000067308 */ /* 0x000e620000001000 */
[----:B------:R-:W-:Y:S01]  /*3760*/  FFMA.FTZ R7, R10, R7, 0.20512372255325317383 ;  /* 0x3e520bf40a077423 */ /* 0x000fe20000010007 */
[----:B------:R-:W-:Y:S01]  /*3770*/  FFMA.FTZ R5, R8, R5, -0.24046532809734344482 ;  /* 0xbe763c8b08057423 */ /* 0x000fe20000010005 */
[----:B------:R-:W-:Y:S01]  /*3780*/  @!P0 FMUL R53, R53, 16777216 ;  /* 0x4b80000035358820 */ /* 0x000fe20000400000 */
[----:B------:R-:W-:Y:S01]  /*3790*/  @!P0 FMUL R49, R49, 16777216 ;  /* 0x4b80000031318820 */ /* 0x000fe20000400000 */
[----:B------:R-:W-:Y:S01]  /*37a0*/  FFMA.FTZ R7, R10, R7, -0.24046532809734344482 ;  /* 0xbe763c8b0a077423 */ /* 0x000fe20000010007 */
[----:B------:R-:W-:Y:S01]  /*37b0*/  FFMA.FTZ R5, R8, R5, 0.28857114911079406738 ;  /* 0x3e93bf9908057423 */ /* 0x000fe20000010005 */
[----:B------:R-:W-:Y:S01]  /*37c0*/  @!P0 FMUL R27, R27, 16777216 ;  /* 0x4b8000001b1b8820 */ /* 0x000fe20000400000 */
[----:B------:R-:W-:Y:S01]  /*37d0*/  @!P0 FMUL R31, R31, 16777216 ;  /* 0x4b8000001f1f8820 */ /* 0x000fe20000400000 */
[----:B------:R-:W-:Y:S01]  /*37e0*/  FFMA.FTZ R9, R10, R7, 0.28857114911079406738 ;  /* 0x3e93bf990a097423 */ /* 0x000fe20000010007 */
[C---:B------:R-:W-:Y:S01]  /*37f0*/  FFMA.FTZ R5, R8.reuse, R5, -0.36067417263984680176 ;  /* 0xbeb8aa4908057423 */ /* 0x040fe20000010005 */
[----:B------:R-:W-:Y:S01]  /*3800*/  @!P0 FMUL R35, R35, 16777216 ;  /* 0x4b80000023238820 */ /* 0x000fe20000400000 */
[----:B------:R-:W-:Y:S01]  /*3810*/  @!P0 FMUL R41, R41, 16777216 ;  /* 0x4b80000029298820 */ /* 0x000fe20000400000 */
[----:B------:R-:W-:Y:S01]  /*3820*/  @!P0 FMUL R39, R39, 16777216 ;  /* 0x4b80000027278820 */ /* 0x000fe20000400000 */
[----:B------:R-:W-:Y:S01]  /*3830*/  FFMA.FTZ R7, R8, R5, 0.48089820146560668945 ;  /* 0x3ef6384a08077423 */ /* 0x000fe20000010005 */
        /* <DEDUP_REMOVED lines=8> */
[----:B------:R-:W-:Y:S01]  /*38c0*/  FFMA.FTZ R9, R10, R9, -0.36067417263984680176 ;  /* 0xbeb8aa490a097423 */ /* 0x000fe20000010009 */
[----:B------:R-:W-:Y:S01]  /*38d0*/  FFMA.FTZ R7, R8, R7, -0.72134751081466674805 ;  /* 0xbf38aa3b08077423 */ /* 0x000fe20000010007 */
        /* <DEDUP_REMOVED lines=16> */
[----:B------:R-:W-:Y:S01]  /*39e0*/  FFMA.FTZ R9, R10, R9, 0.48089820146560668945 ;  /* 0x3ef6384a0a097423 */ /* 0x000fe20000010009 */
[----:B------:R-:W-:Y:S01]  /*39f0*/  FMUL R7, R8, R7 ;  /* 0x0000000708077220 */ /* 0x000fe20000400000 */
[----:B------:R-:W-:-:S02]  /*3a00*/  SHF.R.U32.HI R30, RZ, 0x6, R0 ;  /* 0x00000006ff1e7819 */ /* 0x000fc40000011600 */
[----:B------:R-:W-:Y:S01]  /*3a10*/  FFMA.FTZ R11, R10, R9, -0.72134751081466674805 ;  /* 0xbf38aa3b0a0b7423 */ /* 0x000fe20000010009 */
[----:B------:R-:W-:Y:S01]  /*3a20*/  F2FP.BF16.F32.PACK_AB R5, R29, R6 ;  /* 0x000000061d05723e */ /* 0x000fe200000010ff */
[----:B------:R-:W-:Y:S01]  /*3a30*/  FMUL R9, R8, R7 ;  /* 0x0000000708097220 */ /* 0x000fe20000400000 */
[----:B------:R-:W-:Y:S01]  /*3a40*/  F2FP.BF16.F32.PACK_AB R4, R4, R89 ;  /* 0x000000590404723e */ /* 0x000fe200000010ff */
[----:B------:R-:W-:Y:S01]  /*3a50*/  FMUL R11, R10, R11 ;  /* 0x0000000b0a0b7220 */ /* 0x000fe20000400000 */
[----:B------:R-:W-:Y:S01]  /*3a60*/  F2FP.BF16.F32.PACK_AB R6, R79, R74 ;  /* 0x0000004a4f06723e */ /* 0x000fe200000010ff */
[----:B------:R-:W-:Y:S01]  /*3a70*/  FFMA.FTZ R8, R8, 1.4426950216293334961, R9 ;  /* 0x3fb8aa3b08087823 */ /* 0x000fe20000010009 */
[----:B------:R-:W-:Y:S01]  /*3a80*/  F2FP.BF16.F32.PACK_AB R7, R77, R72 ;  /* 0x000000484d07723e */ /* 0x000fe200000010ff */
[----:B------:R-:W-:Y:S01]  /*3a90*/  FMUL R11, R10, R11 ;  /* 0x0000000b0a0b7220 */ /* 0x000fe20000400000 */
[----:B------:R-:W-:Y:S01]  /*3aa0*/  SGXT.U32 R30, R30, 0x1 ;  /* 0x000000011e1e781a */ /* 0x000fe20000000000 */
[----:B------:R-:W-:Y:S01]  /*3ab0*/  FADD R21, R21, R8 ;  /* 0x0000000815157221 */ /* 0x000fe20000000000 */
[----:B------:R-:W-:Y:S01]  /*3ac0*/  @P1 IMAD.MOV.U32 R8, RZ, RZ, 0x7f800000 ;  /* 0x7f800000ff081424 */ /* 0x000fe200078e00ff */
[----:B------:R1:W-:Y:S01]  /*3ad0*/  STSM.16.M88.4 [R19], R4 ;  /* 0x0000000413007844 */ /* 0x0003e20000000200 */
[----:B------:R-:W-:Y:S01]  /*3ae0*/  FFMA.FTZ R10, R10, 1.4426950216293334961, R11 ;  /* 0x3fb8aa3b0a0a7823 */ /* 0x000fe2000001000b */
[----:B0-----:R-:W-:-:S02]  /*3af0*/  IMAD R30, R30, R17, RZ ;  /* 0x000000111e1e7224 */ /* 0x001fc400078e02ff */
[----:B------:R-:W-:Y:S01]  /*3b00*/  @P1 FFMA.FTZ R21, R82, R8, +INF ;  /* 0x7f80000052151423 */ /* 0x000fe20000010008 */
[----:B------:R-:W-:Y:S01]  /*3b10*/  FSETP.NEU.AND P1, PT, R91, RZ, PT ;  /* 0x000000ff5b00720b */ /* 0x000fe20003f2d000 */
[----:B------:R-:W-:Y:S01]  /*3b20*/  FADD R23, R23, R10 ;  /* 0x0000000a17177221 */ /* 0x000fe20000000000 */
[----:B------:R-:W-:Y:S01]  /*3b30*/  @P2 IMAD.MOV.U32 R10, RZ, RZ, 0x7f800000 ;  /* 0x7f800000ff0a2424 */ /* 0x000fe200078e00ff */
[----:B------:R-:W-:Y:S01]  /*3b40*/  F2FP.BF16.F32.PACK_AB R8, R69, R70 ;  /* 0x000000464508723e */ /* 0x000fe200000010ff */
[----:B------:R-:W-:Y:S01]  /*3b50*/  IMAD R34, R17, 0x2, R30 ;  /* 0x0000000211227824 */ /* 0x000fe200078e021e */
[----:B------:R-:W-:Y:S01]  /*3b60*/  F2FP.BF16.F32.PACK_AB R9, R37, R68 ;  /* 0x000000442509723e */ /* 0x000fe200000010ff */
[----:B------:R-:W-:Y:S01]  /*3b70*/  @P2 FFMA.FTZ R23, R91, R10, +INF ;  /* 0x7f8000005b172423 */ /* 0x000fe2000001000a */
[----:B------:R-:W-:Y:S01]  /*3b80*/  F2FP.BF16.F32.PACK_AB R10, R67, R66 ;  /* 0x00000042430a723e */ /* 0x000fe200000010ff */
[----:B------:R-:W-:Y:S01]  /*3b90*/  IMAD R36, R17, 0x2, R34 ;  /* 0x0000000211247824 */ /* 0x000fe200078e0222 */
[----:B------:R-:W-:Y:S01]  /*3ba0*/  F2FP.BF16.F32.PACK_AB R11, R63, R62 ;  /* 0x0000003e3f0b723e */ /* 0x000fe200000010ff */
[----:B------:R-:W-:Y:S01]  /*3bb0*/  BAR.SYNC.DEFER_BLOCKING 0x0 ;  /* 0x0000000000007b1d */ /* 0x000fe20000010000 */
[----:B------:R-:W-:Y:S01]  /*3bc0*/  F2FP.BF16.F32.PACK_AB R12, R12, R39 ;  /* 0x000000270c0c723e */ /* 0x000fe200000010ff */
[----:B-1----:R-:W-:Y:S01]  /*3bd0*/  IMAD.SHL.U32 R4, R0, 0x10, RZ ;  /* 0x0000001000047824 */ /* 0x002fe200078e00ff */
[----:B------:R-:W-:Y:S01]  /*3be0*/  F2FP.BF16.F32.PACK_AB R13, R13, R60 ;  /* 0x0000003c0d0d723e */ /* 0x000fe200000010ff */
[----:B------:R-:W-:Y:S01]  /*3bf0*/  IMAD R38, R17, 0x2, R36 ;  /* 0x0000000211267824 */ /* 0x000fe200078e0224 */
[----:B------:R-:W-:-:S03]  /*3c00*/  F2FP.BF16.F32.PACK_AB R14, R14, R61 ;  /* 0x0000003d0e0e723e */ /* 0x000fc600000010ff */
[----:B------:R-:W0:Y:S01]  /*3c10*/  LDC.64 R68, c[0x0][0x228] ;  /* 0x00008a00ff447b82 */ /* 0x000e220000000a00 */
[----:B------:R-:W-:Y:S01]  /*3c20*/  LOP3.LUT R91, R4, 0x7f0, RZ, 0xc0, !PT ;  /* 0x000007f0045b7812 */ /* 0x000fe200078ec0ff */
[----:B------:R-:W-:Y:S01]  /*3c30*/  IMAD R40, R17, 0x2, R38 ;  /* 0x0000000211287824 */ /* 0x000fe200078e0226 */
[----:B------:R-:W-:Y:S01]  /*3c40*/  F2FP.BF16.F32.PACK_AB R15, R15, R58 ;  /* 0x0000003a0f0f723e */ /* 0x000fe200000010ff */
[----:B------:R-:W-:Y:S01]  /*3c50*/  IMAD R29, R136, UR5, RZ ;  /* 0x00000005881d7c24 */ /* 0x000fe2000f8e02ff */
[----:B------:R-:W-:Y:S01]  /*3c60*/  USHF.L.U32 UR5, UR4, 0x1, URZ ;  /* 0x0000000104057899 */ /* 0x000fe2000800063f */
[----:B------:R-:W-:Y:S01]  /*3c70*/  IMAD R32, R17, 0x2, R40 ;  /* 0x0000000211207824 */ /* 0x000fe200078e0228 */
[----:B------:R-:W-:Y:S01]  /*3c80*/  FSETP.NEU.AND P0, PT, R82, RZ, PT ;  /* 0x000000ff5200720b */ /* 0x000fe20003f0d000 */
[----:B------:R-:W-:Y:S01]  /*3c90*/  IMAD.SHL.U32 R31, R29, 0x2, RZ ;  /* 0x000000021d1f7824 */ /* 0x000fe200078e00ff */
[----:B------:R-:W-:Y:S01]  /*3ca0*/  F2FP.BF16.F32.PACK_AB R47, R47, R50 ;  /* 0x000000322f2f723e */ /* 0x000fe200000010ff */
[----:B------:R-:W-:Y:S01]  /*3cb0*/  IMAD R28, R17, 0x2, R32 ;  /* 0x00000002111c7824 */ /* 0x000fe200078e0220 */
[----:B------:R-:W-:Y:S01]  /*3cc0*/  F2FP.BF16.F32.PACK_AB R45, R45, R56 ;  /* 0x000000382d2d723e */ /* 0x000fe200000010ff */
[----:B------:R-:W-:Y:S01]  /*3cd0*/  IMAD.HI R50, R29, 0x2, RZ ;  /* 0x000000021d327827 */ /* 0x000fe200078e02ff */
[----:B------:R-:W-:-:S02]  /*3ce0*/  F2FP.BF16.F32.PACK_AB R44, R44, R27 ;  /* 0x0000001b2c2c723e */ /* 0x000fc400000010ff */
[----:B------:R-:W-:Y:S01]  /*3cf0*/  F2FP.BF16.F32.PACK_AB R46, R46, R25 ;  /* 0x000000192e2e723e */ /* 0x000fe200000010ff */
[----:B------:R-:W-:Y:S01]  /*3d00*/  IMAD R26, R17, 0x2, R28 ;  /* 0x00000002111a7824 */ /* 0x000fe200078e021c */
[----:B------:R-:W-:Y:S01]  /*3d10*/  FSEL R23, R23, -INF , P1 ;  /* 0xff80000017177808 */ /* 0x000fe20000800000 */
[----:B------:R-:W1:Y:S02]  /*3d20*/  LDS.128 R4, [R91+UR9] ;  /* 0x000000095b047984 */ /* 0x000e640008000c00 */
[----:B------:R-:W-:Y:S01]  /*3d30*/  IMAD R24, R17, 0x2, R26 ;  /* 0x0000000211187824 */ /* 0x000fe200078e021a */
[----:B------:R-:W-:Y:S01]  /*3d40*/  BAR.SYNC.DEFER_BLOCKING 0x0 ;  /* 0x0000000000007b1d */ /* 0x000fe20000010000 */
[----:B------:R-:W-:Y:S02]  /*3d50*/  FFMA R23, R23, 0.69314718246459960938, R64 ;  /* 0x3f31721817177823 */ /* 0x000fe40000000040 */
[----:B------:R-:W-:Y:S01]  /*3d60*/  IMAD R18, R17, 0x2, R24 ;  /* 0x0000000211127824 */ /* 0x000fe200078e0218 */
[----:B0-----:R-:W-:Y:S01]  /*3d70*/  IADD3 R89, P2, P3, R31, UR5, R68 ;  /* 0x000000051f597c10 */ /* 0x001fe2000fb5e044 */
[----:B------:R-:W-:-:S02]  /*3d80*/  UIMAD.WIDE UR4, UR4, 0x2, URZ ;  /* 0x00000002040478a5 */ /* 0x000fc4000f8e023f */
[C---:B------:R-:W-:Y:S01]  /*3d90*/  IMAD R20, R17.reuse, 0x2, R18 ;  /* 0x0000000211147824 */ /* 0x040fe200078e0212 */
[-C--:B------:R-:W-:Y:S02]  /*3da0*/  LEA R60, P4, R34, R89.reuse, 0x1 ;  /* 0x00000059223c7211 */ /* 0x080fe400078808ff */
[-C--:B------:R-:W-:Y:S01]  /*3db0*/  LEA R56, P5, R40, R89.reuse, 0x1 ;  /* 0x0000005928387211 */ /* 0x080fe200078a08ff */
[C---:B------:R-:W-:Y:S01]  /*3dc0*/  IMAD R3, R17.reuse, 0x2, R20 ;  /* 0x0000000211037824 */ /* 0x040fe200078e0214 */
[----:B------:R-:W-:Y:S01]  /*3dd0*/  IADD3.X R93, R50, UR5, R69, P2, P3 ;  /* 0x00000005325d7c10 */ /* 0x000fe200097e6445 */
[----:B------:R-:W-:Y:S01]  /*3de0*/  ULDC UR4, c[0x0][0x27c] ;  /* 0x00009f0000047ab9 */ /* 0x000fe20000000800 */
[----:B------:R-:W-:Y:S01]  /*3df0*/  LEA R58, P2, R30, R89, 0x1 ;  /* 0x000000591e3a7211 */ /* 0x000fe200078408ff */
[C---:B------:R-:W-:Y:S01]  /*3e00*/  IMAD R16, R17.reuse, 0x2, R3 ;  /* 0x0000000211107824 */ /* 0x040fe200078e0203 */
[-C--:B------:R-:W-:Y:S01]  /*3e10*/  LEA.HI.X.SX32 R61, R34, R93.reuse, 0x1, P4 ;  /* 0x0000005d223d7211 */ /* 0x080fe200020f0eff */
[----:B------:R-:W-:Y:S01]  /*3e20*/  UIMAD UR4, UR8, UR4, URZ ;  /* 0x00000004080472a4 */ /* 0x000fe2000f8e023f */
[----:B------:R-:W-:Y:S01]  /*3e30*/  LEA.HI.X.SX32 R59, R30, R93, 0x1, P2 ;  /* 0x0000005d1e3b7211 */ /* 0x000fe200010f0eff */
[C---:B------:R-:W-:Y:S01]  /*3e40*/  IMAD R22, R17.reuse, 0x2, R16 ;  /* 0x0000000211167824 */ /* 0x040fe200078e0210 */
[-C--:B------:R-:W-:Y:S01]  /*3e50*/  LEA R30, P2, R32, R89.reuse, 0x1 ;  /* 0x00000059201e7211 */ /* 0x080fe200078408ff */
[----:B------:R-:W-:Y:S01]  /*3e60*/  USHF.L.U32 UR6, UR4, 0x2, URZ ;  /* 0x0000000204067899 */ /* 0x000fe2000800063f */
[-C--:B------:R-:W-:Y:S01]  /*3e70*/  LEA R34, P4, R28, R89.reuse, 0x1 ;  /* 0x000000591c227211 */ /* 0x080fe200078808ff */
[C---:B------:R-:W-:Y:S01]  /*3e80*/  IMAD R42, R17.reuse, 0x2, R22 ;  /* 0x00000002112a7824 */ /* 0x040fe200078e0216 */
[-C--:B------:R-:W-:Y:S01]  /*3e90*/  LEA R62, P3, R36, R89.reuse, 0x1 ;  /* 0x00000059243e7211 */ /* 0x080fe200078608ff */
[----:B------:R-:W-:Y:S01]  /*3ea0*/  STSM.16.M88.4 [R19], R8 ;  /* 0x0000000813007844 */ /* 0x000fe20000000200 */
[----:B------:R-:W-:Y:S01]  /*3eb0*/  BAR.SYNC.DEFER_BLOCKING 0x0 ;  /* 0x0000000000007b1d */ /* 0x000fe20000010000 */
[C---:B------:R-:W-:Y:S01]  /*3ec0*/  IMAD R48, R17.reuse, 0x2, R42 ;  /* 0x0000000211307824 */ /* 0x040fe200078e022a */
[----:B------:R-:W-:Y:S01]  /*3ed0*/  LEA R50, P6, R38, R89, 0x1 ;  /* 0x0000005926327211 */ /* 0x000fe200078c08ff */
[----:B------:R-:W-:Y:S01]  /*3ee0*/  UIMAD.WIDE UR4, UR4, 0x4, URZ ;  /* 0x00000004040478a5 */ /* 0x000fe2000f8e023f */
[-C--:B------:R-:W-:Y:S01]  /*3ef0*/  LEA.HI.X.SX32 R57, R40, R93.reuse, 0x1, P5 ;  /* 0x0000005d28397211 */ /* 0x080fe200028f0eff */
[----:B------:R-:W-:Y:S01]  /*3f00*/  IMAD R52, R17, 0x2, R48 ;  /* 0x0000000211347824 */ /* 0x000fe200078e0230 */
[----:B------:R-:W-:-:S02]  /*3f10*/  LEA.HI.X.SX32 R31, R32, R93, 0x1, P2 ;  /* 0x0000005d201f7211 */ /* 0x000fc400010f0eff */
[----:B------:R-:W-:Y:S01]  /*3f20*/  LEA.HI.X.SX32 R35, R28, R93, 0x1, P4 ;  /* 0x0000005d1c237211 */ /* 0x000fe200020f0eff */
[C---:B------:R-:W-:Y:S01]  /*3f30*/  IMAD R54, R17.reuse, 0x2, R52 ;  /* 0x0000000211367824 */ /* 0x040fe200078e0234 */
[-C--:B------:R-:W-:Y:S02]  /*3f40*/  LEA R40, P5, R18, R89.reuse, 0x1 ;  /* 0x0000005912287211 */ /* 0x080fe400078a08ff */
[-C--:B------:R-:W-:Y:S01]  /*3f50*/  LEA R32, P2, R20, R89.reuse, 0x1 ;  /* 0x0000005914207211 */ /* 0x080fe200078408ff */
[----:B------:R-:W-:Y:S01]  /*3f60*/  IMAD R74, R17, 0x2, R54 ;  /* 0x00000002114a7824 */ /* 0x000fe200078e0236 */
[----:B------:R-:W-:Y:S02]  /*3f70*/  LEA R28, P4, R3, R89, 0x1 ;  /* 0x00000059031c7211 */ /* 0x000fe400078808ff */
[-C--:B------:R-:W-:Y:S01]  /*3f80*/  LEA.HI.X.SX32 R63, R36, R93.reuse, 0x1, P3 ;  /* 0x0000005d243f7211 */ /* 0x080fe200018f0eff */
[----:B------:R-:W-:Y:S01]  /*3f90*/  IMAD R76, R17, 0x2, R74 ;  /* 0x00000002114c7824 */ /* 0x000fe200078e024a */
[----:B------:R-:W-:-:S02]  /*3fa0*/  LEA.HI.X.SX32 R51, R38, R93, 0x1, P6 ;  /* 0x0000005d26337211 */ /* 0x000fc400030f0eff */
[-C--:B------:R-:W-:Y:S01]  /*3fb0*/  LEA R36, P3, R26, R89.reuse, 0x1 ;  /* 0x000000591a247211 */ /* 0x080fe200078608ff */
[C---:B------:R-:W-:Y:S01]  /*3fc0*/  IMAD R78, R17.reuse, 0x2, R76 ;  /* 0x00000002114e7824 */ /* 0x040fe200078e024c */
[----:B------:R-:W-:Y:S01]  /*3fd0*/  LEA R38, P6, R24, R89, 0x1 ;  /* 0x0000005918267211 */ /* 0x000fe200078c08ff */
[----:B------:R-:W0:Y:S02]  /*3fe0*/  LDS.128 R8, [R91+UR9] ;  /* 0x000000095b087984 */ /* 0x000e240008000c00 */
[C---:B------:R-:W-:Y:S01]  /*3ff0*/  IMAD R80, R17.reuse, 0x2, R78 ;  /* 0x0000000211507824 */ /* 0x040fe200078e024e */
[-C--:B------:R-:W-:Y:S01]  /*4000*/  LEA.HI.X.SX32 R41, R18, R93.reuse, 0x1, P5 ;  /* 0x0000005d12297211 */ /* 0x080fe200028f0eff */
[----:B------:R-:W-:Y:S02]  /*4010*/  BAR.SYNC.DEFER_BLOCKING 0x0 ;  /* 0x0000000000007b1d */ /* 0x000fe40000010000 */
[----:B------:R-:W-:Y:S01]  /*4020*/  IMAD R82, R17, 0x2, R80 ;  /* 0x0000000211527824 */ /* 0x000fe200078e0250 */
[----:B------:R-:W-:-:S02]  /*4030*/  LEA.HI.X.SX32 R33, R20, R93, 0x1, P2 ;  /* 0x0000005d14217211 */ /* 0x000fc400010f0eff */
[----:B------:R-:W-:Y:S01]  /*4040*/  LEA.HI.X.SX32 R29, R3, R93, 0x1, P4 ;  /* 0x0000005d031d7211 */ /* 0x000fe200020f0eff */
[C---:B------:R-:W-:Y:S01]  /*4050*/  IMAD R84, R17.reuse, 0x2, R82 ;  /* 0x0000000211547824 */ /* 0x040fe200078e0252 */
[----:B------:R-:W-:Y:S02]  /*4060*/  LEA R66, P4, R52, R89, 0x1 ;  /* 0x0000005934427211 */ /* 0x000fe400078808ff */
[-C--:B------:R-:W-:Y:S01]  /*4070*/  LEA.HI.X.SX32 R37, R26, R93.reuse, 0x1, P3 ;  /* 0x0000005d1a257211 */ /* 0x080fe200018f0eff */
[C---:B------:R-:W-:Y:S01]  /*4080*/  IMAD R86, R17.reuse, 0x2, R84 ;  /* 0x0000000211567824 */ /* 0x040fe200078e0254 */
[----:B------:R-:W-:Y:S02]  /*4090*/  LEA.HI.X.SX32 R39, R24, R93, 0x1, P6 ;  /* 0x0000005d18277211 */ /* 0x000fe400030f0eff */
[-C--:B------:R-:W-:Y:S01]  /*40a0*/  LEA R26, P3, R16, R89.reuse, 0x1 ;  /* 0x00000059101a7211 */ /* 0x080fe200078608ff */
[----:B------:R-:W-:Y:S01]  /*40b0*/  IMAD R88, R17, 0x2, R86 ;  /* 0x0000000211587824 */ /* 0x000fe200078e0256 */
[----:B------:R-:W-:-:S02]  /*40c0*/  LEA R24, P6, R22, R89, 0x1 ;  /* 0x0000005916187211 */ /* 0x000fc400078c08ff */
[----:B------:R-:W-:Y:S01]  /*40d0*/  LEA.HI.X.SX32 R67, R52, R93, 0x1, P4 ;  /* 0x0000005d34437211 */ /* 0x000fe200020f0eff */
[C---:B------:R-:W-:Y:S01]  /*40e0*/  IMAD R90, R17.reuse, 0x2, R88 ;  /* 0x00000002115a7824 */ /* 0x040fe200078e0258 */
[----:B------:R-:W-:Y:S02]  /*40f0*/  LEA R52, P4, R80, R89, 0x1 ;  /* 0x0000005950347211 */ /* 0x000fe400078808ff */
[-C--:B------:R-:W-:Y:S01]  /*4100*/  LEA.HI.X.SX32 R27, R16, R93.reuse, 0x1, P3 ;  /* 0x0000005d101b7211 */ /* 0x080fe200018f0eff */
[C---:B------:R-:W-:Y:S01]  /*4110*/  IMAD R92, R17.reuse, 0x2, R90 ;  /* 0x00000002115c7824 */ /* 0x040fe200078e025a */
[----:B------:R-:W-:Y:S01]  /*4120*/  LEA.HI.X.SX32 R25, R22, R93, 0x1, P6 ;  /* 0x0000005d16197211 */ /* 0x000fe200030f0eff */
[----:B------:R-:W-:Y:S02]  /*4130*/  STSM.16.M88.4 [R19], R12 ;  /* 0x0000000c13007844 */ /* 0x000fe40000000200 */
[C---:B------:R-:W-:Y:S01]  /*4140*/  IMAD R94, R17.reuse, 0x2, R92 ;  /* 0x00000002115e7824 */ /* 0x040fe200078e025c */
[----:B------:R-:W-:Y:S03]  /*4150*/  BAR.SYNC.DEFER_BLOCKING 0x0 ;  /* 0x0000000000007b1d */ /* 0x000fe60000010000 */
[----:B------:R-:W-:Y:S01]  /*4160*/  IMAD R96, R17, 0x2, R94 ;  /* 0x0000000211607824 */ /* 0x000fe200078e025e */
[----:B------:R-:W-:-:S02]  /*4170*/  LEA R68, P3, R54, R89, 0x1 ;  /* 0x0000005936447211 */ /* 0x000fc400078608ff */
[----:B------:R-:W-:Y:S01]  /*4180*/  LEA R70, P6, R74, R89, 0x1 ;  /* 0x000000594a467211 */ /* 0x000fe200078c08ff */
[C---:B------:R-:W-:Y:S01]  /*4190*/  IMAD R98, R17.reuse, 0x2, R96 ;  /* 0x0000000211627824 */ /* 0x040fe200078e0260 */
[-C--:B------:R-:W-:Y:S02]  /*41a0*/  LEA.HI.X.SX32 R53, R80, R93.reuse, 0x1, P4 ;  /* 0x0000005d50357211 */ /* 0x080fe400020f0eff */
[-C--:B------:R-:W-:Y:S01]  /*41b0*/  LEA.HI.X.SX32 R69, R54, R93.reuse, 0x1, P3 ;  /* 0x0000005d36457211 */ /* 0x080fe200018f0eff */
[----:B------:R-:W-:Y:S01]  /*41c0*/  IMAD R17, R17, 0x2, R98 ;  /* 0x0000000211117824 */ /* 0x000fe200078e0262 */
[----:B------:R-:W-:Y:S02]  /*41d0*/  LEA.HI.X.SX32 R71, R74, R93, 0x1, P6 ;  /* 0x0000005d4a477211 */ /* 0x000fe400030f0eff */
[-C--:B------:R-:W-:Y:S02]  /*41e0*/  LEA R54, P3, R82, R89.reuse, 0x1 ;  /* 0x0000005952367211 */ /* 0x080fe400078608ff */
[----:B------:R-:W-:-:S02]  /*41f0*/  LEA R72, P6, R84, R89, 0x1 ;  /* 0x0000005954487211 */ /* 0x000fc400078c08ff */
[-C--:B------:R-:W-:Y:S02]  /*4200*/  LEA.HI.X.SX32 R55, R82, R93.reuse, 0x1, P3 ;  /* 0x0000005d52377211 */ /* 0x080fe400018f0eff */
[----:B------:R-:W-:Y:S02]  /*4210*/  LEA.HI.X.SX32 R73, R84, R93, 0x1, P6 ;  /* 0x0000005d54497211 */ /* 0x000fe400030f0eff */
[-C--:B------:R-:W-:Y:S02]  /*4220*/  LEA R80, P3, R92, R89.reuse, 0x1 ;  /* 0x000000595c507211 */ /* 0x080fe400078608ff */
[----:B------:R-:W-:Y:S01]  /*4230*/  LEA R82, P6, R94, R89, 0x1 ;  /* 0x000000595e527211 */ /* 0x000fe200078c08ff */
[----:B------:R-:W2:Y:S01]  /*4240*/  LDS.128 R12, [R91+UR9] ;  /* 0x000000095b0c7984 */ /* 0x000ea20008000c00 */
[----:B-1----:R-:W-:Y:S02]  /*4250*/  PRMT R3, R4, 0x7632, R3 ;  /* 0x0000763204037816 */ /* 0x002fe40000000003 */
[----:B------:R-:W-:Y:S01]  /*4260*/  PRMT R20, R5, 0x7632, R20 ;  /* 0x0000763205147816 */ /* 0x000fe20000000014 */
[----:B------:R-:W-:Y:S01]  /*4270*/  BAR.SYNC.DEFER_BLOCKING 0x0 ;  /* 0x0000000000007b1d */ /* 0x000fe20000010000 */
[----:B------:R-:W-:-:S02]  /*4280*/  PRMT R22, R6, 0x7632, R22 ;  /* 0x0000763206167816 */ /* 0x000fc40000000016 */
[-C--:B------:R-:W-:Y:S02]  /*4290*/  LEA.HI.X.SX32 R81, R92, R93.reuse, 0x1, P3 ;  /* 0x0000005d5c517211 */ /* 0x080fe400018f0eff */
[----:B------:R-:W-:Y:S01]  /*42a0*/  LEA.HI.X.SX32 R83, R94, R93, 0x1, P6 ;  /* 0x0000005d5e537211 */ /* 0x000fe200030f0eff */
[----:B------:R1:W-:Y:S02]  /*42b0*/  STSM.16.M88.4 [R19], R44 ;  /* 0x0000002c13007844 */ /* 0x0003e40000000200 */
[----:B------:R-:W-:Y:S01]  /*42c0*/  BAR.SYNC.DEFER_BLOCKING 0x0 ;  /* 0x0000000000007b1d */ /* 0x000fe20000010000 */
[-C--:B-1----:R-:W-:Y:S02]  /*42d0*/  LEA R44, P5, R42, R89.reuse, 0x1 ;  /* 0x000000592a2c7211 */ /* 0x082fe400078a08ff */
[----:B------:R-:W-:Y:S02]  /*42e0*/  LEA R46, P2, R48, R89, 0x1 ;  /* 0x00000059302e7211 */ /* 0x000fe400078408ff */
[----:B------:R-:W-:-:S02]  /*42f0*/  LEA.HI.X.SX32 R45, R42, R93, 0x1, P5 ;  /* 0x0000005d2a2d7211 */ /* 0x000fc400028f0eff */
[----:B------:R-:W-:Y:S02]  /*4300*/  LEA.HI.X.SX32 R47, R48, R93, 0x1, P2 ;  /* 0x0000005d302f7211 */ /* 0x000fe400010f0eff */
[-C--:B------:R-:W-:Y:S02]  /*4310*/  LEA R42, P5, R76, R89.reuse, 0x1 ;  /* 0x000000594c2a7211 */ /* 0x080fe400078a08ff */
[----:B------:R-:W-:Y:S02]  /*4320*/  LEA R48, P2, R78, R89, 0x1 ;  /* 0x000000594e307211 */ /* 0x000fe400078408ff */
[-C--:B------:R-:W-:Y:S01]  /*4330*/  LEA.HI.X.SX32 R43, R76, R93.reuse, 0x1, P5 ;  /* 0x0000005d4c2b7211 */ /* 0x080fe200028f0eff */
[----:B------:R1:W-:Y:S01]  /*4340*/  STG.E.U16 desc[UR20][R58.64], R4 ;  /* 0x000000043a007986 */ /* 0x0003e2000c101514 */
[----:B------:R-:W-:Y:S02]  /*4350*/  LEA.HI.X.SX32 R49, R78, R93, 0x1, P2 ;  /* 0x0000005d4e317211 */ /* 0x000fe400010f0eff */
[-C--:B------:R-:W-:Y:S01]  /*4360*/  LEA R76, P2, R88, R89.reuse, 0x1 ;  /* 0x00000059584c7211 */ /* 0x080fe200078408ff */
[----:B------:R3:W-:Y:S01]  /*4370*/  STG.E.U16 desc[UR20][R60.64], R5 ;  /* 0x000000053c007986 */ /* 0x0007e2000c101514 */
[----:B------:R-:W-:-:S02]  /*4380*/  LEA R78, P4, R90, R89, 0x1 ;  /* 0x000000595a4e7211 */ /* 0x000fc400078808ff */
[----:B------:R-:W-:Y:S01]  /*4390*/  LEA R74, P5, R86, R89, 0x1 ;  /* 0x00000059564a7211 */ /* 0x000fe200078a08ff */
[----:B------:R4:W-:Y:S01]  /*43a0*/  STG.E.U16 desc[UR20][R62.64], R6 ;  /* 0x000000063e007986 */ /* 0x0009e2000c101514 */
[-C--:B------:R-:W-:Y:S02]  /*43b0*/  LEA.HI.X.SX32 R77, R88, R93.reuse, 0x1, P2 ;  /* 0x0000005d584d7211 */ /* 0x080fe400010f0eff */
[----:B------:R-:W-:Y:S01]  /*43c0*/  LEA.HI.X.SX32 R79, R90, R93, 0x1, P4 ;  /* 0x0000005d5a4f7211 */ /* 0x000fe200020f0eff */
[----:B------:R-:W-:Y:S01]  /*43d0*/  STG.E.U16 desc[UR20][R50.64], R7 ;  /* 0x0000000732007986 */ /* 0x000fe2000c101514 */
[----:B------:R-:W-:Y:S02]  /*43e0*/  LEA R88, P4, R17, R89, 0x1 ;  /* 0x0000005911587211 */ /* 0x000fe400078808ff */
[----:B------:R-:W-:Y:S01]  /*43f0*/  LEA.HI.X.SX32 R75, R86, R93, 0x1, P5 ;  /* 0x0000005d564b7211 */ /* 0x000fe200028f0eff */
[----:B------:R5:W-:Y:S01]  /*4400*/  STG.E.U16 desc[UR20][R56.64], R3 ;  /* 0x0000000338007986 */ /* 0x000be2000c101514 */
[----:B------:R-:W-:-:S02]  /*4410*/  LEA R84, P5, R96, R89, 0x1 ;  /* 0x0000005960547211 */ /* 0x000fc400078a08ff */
[----:B------:R-:W-:Y:S01]  /*4420*/  LEA R86, P2, R98, R89, 0x1 ;  /* 0x0000005962567211 */ /* 0x000fe200078408ff */
[----:B------:R-:W-:Y:S01]  /*4430*/  STG.E.U16 desc[UR20][R30.64], R20 ;  /* 0x000000141e007986 */ /* 0x000fe2000c101514 */
[----:B------:R-:W-:Y:S02]  /*4440*/  LEA.HI.X.SX32 R89, R17, R93, 0x1, P4 ;  /* 0x0000005d11597211 */ /* 0x000fe400020f0eff */
[----:B-1----:R-:W-:Y:S01]  /*4450*/  PRMT R59, R7, 0x7632, R59 ;  /* 0x00007632073b7816 */ /* 0x002fe2000000003b */
[----:B------:R-:W1:Y:S01]  /*4460*/  LDS.128 R16, [R91+UR9] ;  /* 0x000000095b107984 */ /* 0x000e620008000c00 */
[----:B0-----:R-:W-:Y:S02]  /*4470*/  PRMT R4, R8, 0x7632, R4 ;  /* 0x0000763208047816 */ /* 0x001fe40000000004 */
[----:B---3--:R-:W-:Y:S01]  /*4480*/  PRMT R5, R9, 0x7632, R5 ;  /* 0x0000763209057816 */ /* 0x008fe20000000005 */
[----:B------:R-:W-:Y:S01]  /*4490*/  STG.E.U16 desc[UR20][R34.64], R22 ;  /* 0x0000001622007986 */ /* 0x000fe2000c101514 */
[----:B----4-:R-:W-:-:S02]  /*44a0*/  PRMT R6, R10, 0x7632, R6 ;  /* 0x000076320a067816 */ /* 0x010fc40000000006 */
[----:B-----5:R-:W-:Y:S01]  /*44b0*/  PRMT R3, R11, 0x7632, R3 ;  /* 0x000076320b037816 */ /* 0x020fe20000000003 */
[----:B------:R2:W-:Y:S01]  /*44c0*/  STG.E.U16 desc[UR20][R36.64], R59 ;  /* 0x0000003b24007986 */ /* 0x0005e2000c101514 */
[-C--:B------:R-:W-:Y:S02]  /*44d0*/  LEA.HI.X.SX32 R85, R96, R93.reuse, 0x1, P5 ;  /* 0x0000005d60557211 */ /* 0x080fe400028f0eff */
[----:B------:R-:W-:Y:S01]  /*44e0*/  LEA.HI.X.SX32 R87, R98, R93, 0x1, P2 ;  /* 0x0000005d62577211 */ /* 0x000fe200010f0eff */
[----:B------:R0:W-:Y:S01]  /*44f0*/  STG.E.U16 desc[UR20][R38.64], R8 ;  /* 0x0000000826007986 */ /* 0x0001e2000c101514 */
[C---:B------:R-:W-:Y:S01]  /*4500*/  LOP3.LUT P2, RZ, R0.reuse, 0x40, RZ, 0xc0, !PT ;  /* 0x0000004000ff7812 */ /* 0x040fe2000784c0ff */
[----:B------:R-:W-:Y:S02]  /*4510*/  IMAD.SHL.U32 R0, R0, 0x2, RZ ;  /* 0x0000000200007824 */ /* 0x000fe400078e00ff */
[----:B------:R3:W-:Y:S03]  /*4520*/  STG.E.U16 desc[UR20][R40.64], R9 ;  /* 0x0000000928007986 */ /* 0x0007e6000c101514 */
[----:B------:R-:W-:Y:S01]  /*4530*/  LOP3.LUT R0, R0, 0xf8, RZ, 0xc0, !PT ;  /* 0x000000f800007812 */ /* 0x000fe200078ec0ff */
[----:B------:R-:W-:Y:S01]  /*4540*/  STG.E.U16 desc[UR20][R32.64], R10 ;  /* 0x0000000a20007986 */ /* 0x000fe2000c101514 */
[----:B--2---:R-:W-:-:S03]  /*4550*/  PRMT R36, R15, 0x7632, R36 ;  /* 0x000076320f247816 */ /* 0x004fc60000000024 */
[----:B------:R-:W-:Y:S01]  /*4560*/  STG.E.U16 desc[UR20][R28.64], R11 ;  /* 0x0000000b1c007986 */ /* 0x000fe2000c101514 */
[----:B0-----:R-:W-:-:S03]  /*4570*/  PRMT R8, R12, 0x7632, R8 ;  /* 0x000076320c087816 */ /* 0x001fc60000000008 */
[----:B------:R0:W-:Y:S01]  /*4580*/  STG.E.U16 desc[UR20][R26.64], R4 ;  /* 0x000000041a007986 */ /* 0x0001e2000c101514 */
[----:B---3--:R-:W-:-:S03]  /*4590*/  PRMT R9, R13, 0x7632, R9 ;  /* 0x000076320d097816 */ /* 0x008fc60000000009 */
[----:B------:R2:W-:Y:S04]  /*45a0*/  STG.E.U16 desc[UR20][R24.64], R5 ;  /* 0x0000000518007986 */ /* 0x0005e8000c101514 */
[----:B------:R3:W-:Y:S04]  /*45b0*/  STG.E.U16 desc[UR20][R44.64], R6 ;  /* 0x000000062c007986 */ /* 0x0007e8000c101514 */
[----:B------:R4:W-:Y:S01]  /*45c0*/  STG.E.U16 desc[UR20][R46.64], R3 ;  /* 0x000000032e007986 */ /* 0x0009e2000c101514 */
[----:B0-----:R-:W-:Y:S02]  /*45d0*/  PRMT R27, R14, 0x7632, R27 ;  /* 0x000076320e1b7816 */ /* 0x001fe4000000001b */
[----:B-1----:R-:W-:Y:S01]  /*45e0*/  PRMT R41, R16, 0x7632, R41 ;  /* 0x0000763210297816 */ /* 0x002fe20000000029 */
[----:B------:R-:W-:Y:S01]  /*45f0*/  STG.E.U16 desc[UR20][R66.64], R12 ;  /* 0x0000000c42007986 */ /* 0x000fe2000c101514 */
[----:B------:R-:W-:Y:S01]  /*4600*/  FSEL R4, R21, -INF , P0 ;  /* 0xff80000015047808 */ /* 0x000fe20000000000 */
[----:B--2---:R-:W-:-:S02]  /*4610*/  IMAD.SHL.U32 R5, R136, 0x4, RZ ;  /* 0x0000000488057824 */ /* 0x004fc400078e00ff */
[----:B------:R-:W-:Y:S01]  /*4620*/  STG.E.U16 desc[UR20][R68.64], R13 ;  /* 0x0000000d44007986 */ /* 0x000fe2000c101514 */
[----:B---3--:R-:W-:Y:S01]  /*4630*/  PRMT R44, R19, 0x7632, R44 ;  /* 0x00007632132c7816 */ /* 0x008fe2000000002c */
[----:B------:R-:W-:Y:S01]  /*4640*/  FFMA R22, R4, 0.69314718246459960938, R65 ;  /* 0x3f31721804167823 */ /* 0x000fe20000000041 */
[----:B------:R-:W0:Y:S01]  /*4650*/  LDC.64 R6, c[0x0][0x230] ;  /* 0x00008c00ff067b82 */ /* 0x000e220000000a00 */
[----:B------:R-:W-:Y:S01]  /*4660*/  STG.E.U16 desc[UR20][R70.64], R14 ;  /* 0x0000000e46007986 */ /* 0x000fe2000c101514 */
[----:B----4-:R-:W-:Y:S01]  /*4670*/  PRMT R3, R17, 0x7632, R3 ;  /* 0x0000763211037816 */ /* 0x010fe20000000003 */
[----:B------:R-:W-:Y:S02]  /*4680*/  IMAD.HI R136, R136, 0x4, RZ ;  /* 0x0000000488887827 */ /* 0x000fe400078e02ff */
[----:B------:R1:W-:Y:S04]  /*4690*/  STG.E.U16 desc[UR20][R42.64], R15 ;  /* 0x0000000f2a007986 */ /* 0x0003e8000c101514 */
[----:B------:R2:W-:Y:S04]  /*46a0*/  STG.E.U16 desc[UR20][R48.64], R8 ;  /* 0x0000000830007986 */ /* 0x0005e8000c101514 */
[----:B------:R2:W-:Y:S04]  /*46b0*/  STG.E.U16 desc[UR20][R52.64], R9 ;  /* 0x0000000934007986 */ /* 0x0005e8000c101514 */
[----:B------:R2:W-:Y:S01]  /*46c0*/  STG.E.U16 desc[UR20][R54.64], R27 ;  /* 0x0000001b36007986 */ /* 0x0005e2000c101514 */
[----:B-1----:R-:W-:-:S03]  /*46d0*/  PRMT R43, R18, 0x7632, R43 ;  /* 0x00007632122b7816 */ /* 0x002fc6000000002b */
[----:B------:R2:W-:Y:S01]  /*46e0*/  STG.E.U16 desc[UR20][R72.64], R36 ;  /* 0x0000002448007986 */ /* 0x0005e2000c101514 */
[----:B0-----:R-:W-:-:S03]  /*46f0*/  IADD3 R4, P0, P1, R5, UR6, R6 ;  /* 0x0000000605047c10 */ /* 0x001fc6000f91e006 */
[----:B------:R2:W-:Y:S01]  /*4700*/  STG.E.U16 desc[UR20][R74.64], R16 ;  /* 0x000000104a007986 */ /* 0x0005e2000c101514 */
[----:B------:R-:W-:-:S03]  /*4710*/  IADD3.X R5, R136, UR5, R7, P0, P1 ;  /* 0x0000000588057c10 */ /* 0x000fc600087e2407 */
[----:B------:R2:W-:Y:S04]  /*4720*/  STG.E.U16 desc[UR20][R76.64], R17 ;  /* 0x000000114c007986 */ /* 0x0005e8000c101514 */
[----:B------:R2:W-:Y:S04]  /*4730*/  STG.E.U16 desc[UR20][R78.64], R18 ;  /* 0x000000124e007986 */ /* 0x0005e8000c101514 */
[----:B------:R2:W-:Y:S04]  /*4740*/  STG.E.U16 desc[UR20][R80.64], R19 ;  /* 0x0000001350007986 */ /* 0x0005e8000c101514 */
[----:B------:R2:W-:Y:S04]  /*4750*/  STG.E.U16 desc[UR20][R82.64], R41 ;  /* 0x0000002952007986 */ /* 0x0005e8000c101514 */
[----:B------:R2:W-:Y:S04]  /*4760*/  STG.E.U16 desc[UR20][R84.64], R3 ;  /* 0x0000000354007986 */ /* 0x0005e8000c101514 */
[----:B------:R2:W-:Y:S04]  /*4770*/  STG.E.U16 desc[UR20][R86.64], R43 ;  /* 0x0000002b56007986 */ /* 0x0005e8000c101514 */
[----:B------:R2:W-:Y:S01]  /*4780*/  STG.E.U16 desc[UR20][R88.64], R44 ;  /* 0x0000002c58007986 */ /* 0x0005e2000c101514 */
[----:B------:R-:W-:Y:S06]  /*4790*/  BAR.SYNC.DEFER_BLOCKING 0x0 ;  /* 0x0000000000007b1d */ /* 0x000fec0000010000 */
[----:B------:R2:W-:Y:S02]  /*47a0*/  STS.64 [R0+UR9], R22 ;  /* 0x0000001600007988 */ /* 0x0005e40008000a09 */
[----:B------:R-:W-:Y:S06]  /*47b0*/  BAR.SYNC.DEFER_BLOCKING 0x0 ;  /* 0x0000000000007b1d */ /* 0x000fec0000010000 */
[----:B------:R-:W-:Y:S05]  /*47c0*/  @P2 EXIT ;  /* 0x000000000000294d */ /* 0x000fea0003800000 */
[----:B--2---:R-:W0:Y:S04]  /*47d0*/  LDS R3, [R2] ;  /* 0x0000000002037984 */ /* 0x004e280000000800 */
[----:B0-----:R-:W-:Y:S01]  /*47e0*/  STG.E desc[UR20][R4.64], R3 ;  /* 0x0000000304007986 */ /* 0x001fe2000c101914 */
[----:B------:R-:W-:Y:S05]  /*47f0*/  EXIT ;  /* 0x000000000000794d */ /* 0x000fea0003800000 */
.L_x_2:
[----:B------:R-:W-:-:S00]  /*4800*/  BRA `(.L_x_2) ;  /* 0xfffffffc00fc7947 */ /* 0x000fc0000383ffff */
[----:B------:R-:W-:-:S00]  /*4810*/  NOP ;  /* 0x0000000000007918 */ /* 0x000fc00000000000 */
        /* <DEDUP_REMOVED lines=14> */
.L_x_3:


//--------------------- .nv.global.init           --------------------------
	.section	.nv.global.init,"aw",@progbits
.nv.global.init:
	.type		_$_str,@object
	.size		_$_str,(.L_0 - _$_str)
_$_str:
        /*0000*/ 	.byte	0x5f, 0x5f, 0x43, 0x55, 0x44, 0x41, 0x5f, 0x46, 0x54, 0x5a, 0x00
.L_0:


//--------------------- .nv.shared.attn_fwd       --------------------------
	.section	.nv.shared.attn_fwd,"aw",@nobits
	.sectionflags	@""
	.align	16
	.zero		1024


//--------------------- .nv.shared.reserved.0     --------------------------
	.section	.nv.shared.reserved.0,"aw",@nobits
	.weak		__nv_reservedSMEM_offset_0_alias
	.size		__nv_reservedSMEM_offset_0_alias, 0, 0
	.other		__nv_reservedSMEM_offset_0_alias,@"STO_CUDA_RESERVED_SHARED STV_DEFAULT"
__nv_reservedSMEM_offset_0_alias:
	.zero		0


//--------------------- .nv.constant0.attn_fwd    --------------------------
	.section	.nv.constant0.attn_fwd,"a",@progbits
	.sectionflags	@""
	.align	4
.nv.constant0.attn_fwd:
	.zero		664


//--------------------- SYMBOLS --------------------------

	.type		.nv.reservedSmem.offset0,@object
	.size		.nv.reservedSmem.offset0,0x4
